def matmul_kernel(
    a_ptr,
    b_ptr,
    c_ptr,
    M,
    N,
    K,
    stride_am,
    stride_ak,
    stride_bk,
    stride_bn,
    stride_cm,
    stride_cn,
    BLOCK_M: tl.constexpr,
    BLOCK_N: tl.constexpr,
    BLOCK_K: tl.constexpr,
    GROUP_M: tl.constexpr,
):
    pid = tl.program_id(axis=0)
    num_pid_m = tl.cdiv(M, BLOCK_M)
    num_pid_n = tl.cdiv(N, BLOCK_N)
    num_pid_in_group = GROUP_M * num_pid_n
    group_id = pid // num_pid_in_group
    first_pid_m = group_id * GROUP_M
    group_size_m = min(num_pid_m - first_pid_m, GROUP_M)
    pid_m = first_pid_m + ((pid % num_pid_in_group) % group_size_m)
    pid_n = (pid % num_pid_in_group) // group_size_m

    offs_am = (pid_m * BLOCK_M + tl.arange(0, BLOCK_M)) % M
    offs_bn = (pid_n * BLOCK_N + tl.arange(0, BLOCK_N)) % N
    offs_k = tl.arange(0, BLOCK_K)
    a_ptrs = a_ptr + offs_am[:, None] * stride_am + offs_k[None, :] * stride_ak
    b_ptrs = b_ptr + offs_k[:, None] * stride_bk + offs_bn[None, :] * stride_bn

    acc = tl.zeros((BLOCK_M, BLOCK_N), dtype=tl.float32)
    for kk in range(0, tl.cdiv(K, BLOCK_K)):
        a = tl.load(a_ptrs, mask=offs_k[None, :] < K - kk * BLOCK_K, other=0.0)
        b = tl.load(b_ptrs, mask=offs_k[:, None] < K - kk * BLOCK_K, other=0.0)
        acc = tl.dot(a, b, acc)
        a_ptrs += BLOCK_K * stride_ak
        b_ptrs += BLOCK_K * stride_bk

    c = acc.to(c_ptr.dtype.element_ty)
    offs_cm = pid_m * BLOCK_M + tl.arange(0, BLOCK_M)
    offs_cn = pid_n * BLOCK_N + tl.arange(0, BLOCK_N)
    c_ptrs = c_ptr + offs_cm[:, None] * stride_cm + offs_cn[None, :] * stride_cn
    mask = (offs_cm[:, None] < M) & (offs_cn[None, :] < N)
    tl.store(c_ptrs, c, mask=mask)

# config = {"BLOCK_K": 64, "BLOCK_M": 16, "BLOCK_N": 256, "GROUP_M": 8, "arch": "sm_80", "dtype": "bf16", "num_ctas": 1, "num_stages": 3, "num_warps": 4}
# arch = sm_80


// ===== COMPILED SASS (sm_80) =====

	.target	sm_80

	.elftype	@"ET_EXEC"


//--------------------- .note.nv.tkinfo           --------------------------
	.section	.note.nv.tkinfo,"",@"SHT_NOTE"
	.sectionflags	@"SHF_NOTE_NV_TKINFO"
	.tkinfo
        /*0018*/ 	.word	0x00000002
        /*0030*/ 	.string	""
        /*0030*/ 	.string	"ptxas"
        /*0030*/ 	.string	"Cuda compilation tools, release 13.0, V13.0.88"
        /*0030*/ 	.string	"Build cuda_13.0.r13.0/compiler.36424714_0"
        /*0030*/ 	.string	"-v  -suppress-debug-info  -lineinfo  -arch sm_80 "



//--------------------- .note.nv.cuinfo           --------------------------
	.section	.note.nv.cuinfo,"",@"SHT_NOTE"
	.sectionflags	@"SHF_NOTE_NV_CUINFO"
        /*0018*/ 	.short	0x0002
        /*001a*/ 	.short	0x0050
        /*001c*/ 	.short	0x0082
	.zero		2


//--------------------- .nv.info                  --------------------------
	.section	.nv.info,"",@"SHT_CUDA_INFO"
	.align	4


	//----- nvinfo : EIATTR_REGCOUNT
	.align		4
        /*0000*/ 	.byte	0x04, 0x2f
        /*0002*/ 	.short	(.L_1 - .L_0)
	.align		4
.L_0:
        /*0004*/ 	.word	index@(matmul_kernel)
        /*0008*/ 	.word	0x000000ff


	//----- nvinfo : EIATTR_FRAME_SIZE
	.align		4
.L_1:
        /*000c*/ 	.byte	0x04, 0x11
        /*000e*/ 	.short	(.L_3 - .L_2)
	.align		4
.L_2:
        /*0010*/ 	.word	index@(matmul_kernel)
        /*0014*/ 	.word	0x000001f0


	//----- nvinfo : EIATTR_MIN_STACK_SIZE
	.align		4
.L_3:
        /*0018*/ 	.byte	0x04, 0x12
        /*001a*/ 	.short	(.L_5 - .L_4)
	.align		4
.L_4:
        /*001c*/ 	.word	index@(matmul_kernel)
        /*0020*/ 	.word	0x000001f0
.L_5:


//--------------------- .nv.info.matmul_kernel    --------------------------
	.section	.nv.info.matmul_kernel,"",@"SHT_CUDA_INFO"
	.sectionflags	@""
	.align	4


	//----- nvinfo : EIATTR_CUDA_API_VERSION
	.align		4
        /*0000*/ 	.byte	0x04, 0x37
        /*0002*/ 	.short	(.L_7 - .L_6)
.L_6:
        /*0004*/ 	.word	0x00000082


	//----- nvinfo : EIATTR_SW2861232_WAR
	.align		4
.L_7:
        /*0008*/ 	.byte	0x01, 0x35
	.zero		2


	//----- nvinfo : EIATTR_PARAM_CBANK
	.align		4
        /*000c*/ 	.byte	0x04, 0x0a
        /*000e*/ 	.short	(.L_9 - .L_8)
	.align		4
.L_8:
        /*0010*/ 	.word	index@(.nv.constant0.matmul_kernel)
        /*0014*/ 	.short	0x0160
        /*0016*/ 	.short	0x0050


	//----- nvinfo : EIATTR_CBANK_PARAM_SIZE
	.align		4
.L_9:
        /*0018*/ 	.byte	0x03, 0x19
        /*001a*/ 	.short	0x0050


	//----- nvinfo : EIATTR_KPARAM_INFO
	.align		4
        /*001c*/ 	.byte	0x04, 0x17
        /*001e*/ 	.short	(.L_11 - .L_10)
.L_10:
        /*0020*/ 	.word	0x00000000
        /*0024*/ 	.short	0x000d
        /*0026*/ 	.short	0x0048
        /*0028*/ 	.byte	0x00, 0xf4, 0x21, 0x00


	//----- nvinfo : EIATTR_KPARAM_INFO
	.align		4
.L_11:
        /*002c*/ 	.byte	0x04, 0x17
        /*002e*/ 	.short	(.L_13 - .L_12)
.L_12:
        /*0030*/ 	.word	0x00000000
        /*0034*/ 	.short	0x000c
        /*0036*/ 	.short	0x0040
        /*0038*/ 	.byte	0x00, 0xf4, 0x21, 0x00


	//----- nvinfo : EIATTR_KPARAM_INFO
	.align		4
.L_13:
        /*003c*/ 	.byte	0x04, 0x17
        /*003e*/ 	.short	(.L_15 - .L_14)
.L_14:
        /*0040*/ 	.word	0x00000000
        /*0044*/ 	.short	0x000b
        /*0046*/ 	.short	0x0038
        /*0048*/ 	.byte	0x00, 0xf0, 0x11, 0x00


	//----- nvinfo : EIATTR_KPARAM_INFO
	.align		4
.L_15:
        /*004c*/ 	.byte	0x04, 0x17
        /*004e*/ 	.short	(.L_17 - .L_16)
.L_16:
        /*0050*/ 	.word	0x00000000
        /*0054*/ 	.short	0x000a
        /*0056*/ 	.short	0x0034
        /*0058*/ 	.byte	0x00, 0xf0, 0x11, 0x00


	//----- nvinfo : EIATTR_KPARAM_INFO
	.align		4
.L_17:
        /*005c*/ 	.byte	0x04, 0x17
        /*005e*/ 	.short	(.L_19 - .L_18)
.L_18:
        /*0060*/ 	.word	0x00000000
        /*0064*/ 	.short	0x0009
        /*0066*/ 	.short	0x0030
        /*0068*/ 	.byte	0x00, 0xf0, 0x11, 0x00


	//----- nvinfo : EIATTR_KPARAM_INFO
	.align		4
.L_19:
        /*006c*/ 	.byte	0x04, 0x17
        /*006e*/ 	.short	(.L_21 - .L_20)
.L_20:
        /*0070*/ 	.word	0x00000000
        /*0074*/ 	.short	0x0008
        /*0076*/ 	.short	0x002c
        /*0078*/ 	.byte	0x00, 0xf0, 0x11, 0x00


	//----- nvinfo : EIATTR_KPARAM_INFO
	.align		4
.L_21:
        /*007c*/ 	.byte	0x04, 0x17
        /*007e*/ 	.short	(.L_23 - .L_22)
.L_22:
        /*0080*/ 	.word	0x00000000
        /*0084*/ 	.short	0x0007
        /*0086*/ 	.short	0x0028
        /*0088*/ 	.byte	0x00, 0xf0, 0x11, 0x00


	//----- nvinfo : EIATTR_KPARAM_INFO
	.align		4
.L_23:
        /*008c*/ 	.byte	0x04, 0x17
        /*008e*/ 	.short	(.L_25 - .L_24)
.L_24:
        /*0090*/ 	.word	0x00000000
        /*0094*/ 	.short	0x0006
        /*0096*/ 	.short	0x0024
        /*0098*/ 	.byte	0x00, 0xf0, 0x11, 0x00


	//----- nvinfo : EIATTR_KPARAM_INFO
	.align		4
.L_25:
        /*009c*/ 	.byte	0x04, 0x17
        /*009e*/ 	.short	(.L_27 - .L_26)
.L_26:
        /*00a0*/ 	.word	0x00000000
        /*00a4*/ 	.short	0x0005
        /*00a6*/ 	.short	0x0020
        /*00a8*/ 	.byte	0x00, 0xf0, 0x11, 0x00


	//----- nvinfo : EIATTR_KPARAM_INFO
	.align		4
.L_27:
        /*00ac*/ 	.byte	0x04, 0x17
        /*00ae*/ 	.short	(.L_29 - .L_28)
.L_28:
        /*00b0*/ 	.word	0x00000000
        /*00b4*/ 	.short	0x0004
        /*00b6*/ 	.short	0x001c
        /*00b8*/ 	.byte	0x00, 0xf0, 0x11, 0x00


	//----- nvinfo : EIATTR_KPARAM_INFO
	.align		4
.L_29:
        /*00bc*/ 	.byte	0x04, 0x17
        /*00be*/ 	.short	(.L_31 - .L_30)
.L_30:
        /*00c0*/ 	.word	0x00000000
        /*00c4*/ 	.short	0x0003
        /*00c6*/ 	.short	0x0018
        /*00c8*/ 	.byte	0x00, 0xf0, 0x11, 0x00


	//----- nvinfo : EIATTR_KPARAM_INFO
	.align		4
.L_31:
        /*00cc*/ 	.byte	0x04, 0x17
        /*00ce*/ 	.short	(.L_33 - .L_32)
.L_32:
        /*00d0*/ 	.word	0x00000000
        /*00d4*/ 	.short	0x0002
        /*00d6*/ 	.short	0x0010
        /*00d8*/ 	.byte	0x00, 0xf4, 0x21, 0x00


	//----- nvinfo : EIATTR_KPARAM_INFO
	.align		4
.L_33:
        /*00dc*/ 	.byte	0x04, 0x17
        /*00de*/ 	.short	(.L_35 - .L_34)
.L_34:
        /*00e0*/ 	.word	0x00000000
        /*00e4*/ 	.short	0x0001
        /*00e6*/ 	.short	0x0008
        /*00e8*/ 	.byte	0x00, 0xf4, 0x21, 0x00


	//----- nvinfo : EIATTR_KPARAM_INFO
	.align		4
.L_35:
        /*00ec*/ 	.byte	0x04, 0x17
        /*00ee*/ 	.short	(.L_37 - .L_36)
.L_36:
        /*00f0*/ 	.word	0x00000000
        /*00f4*/ 	.short	0x0000
        /*00f6*/ 	.short	0x0000
        /*00f8*/ 	.byte	0x00, 0xf4, 0x21, 0x00


	//----- nvinfo : EIATTR_MAXREG_COUNT
	.align		4
.L_37:
        /*00fc*/ 	.byte	0x03, 0x1b
        /*00fe*/ 	.short	0x00ff


	//----- nvinfo : EIATTR_NUM_BARRIERS
	.align		4
        /*0100*/ 	.byte	0x02, 0x4c
        /*0102*/ 	.byte	0x01
	.zero		1


	//----- nvinfo : EIATTR_ANNOTATIONS
	.align		4
        /*0104*/ 	.byte	0x04, 0x55
        /*0106*/ 	.short	(.L_39 - .L_38)


	//   ....[0]....
.L_38:
        /*0108*/ 	.word	0x00000001
        /*010c*/ 	.byte	0x50, 0x05, 0x00, 0x00, 0x01, 0x00, 0x00, 0x00, 0x80, 0x05, 0x00, 0x00, 0x01, 0x00, 0x00, 0x00
        /* <DEDUP_REMOVED lines=154> */
        /*0abc*/ 	.byte	0x20, 0xf1, 0x00, 0x00, 0x01, 0x00, 0x00, 0x00, 0x30, 0xf1, 0x00, 0x00


	//----- nvinfo : EIATTR_MERCURY_ISA_VERSION
	.align		4
.L_39:
        /*0ac8*/ 	.byte	0x03, 0x5f
        /*0aca*/ 	.short	0x0000


	//----- nvinfo : EIATTR_EXIT_INSTR_OFFSETS
	.align		4
        /*0acc*/ 	.byte	0x04, 0x1c
        /*0ace*/ 	.short	(.L_41 - .L_40)


	//   ....[0]....
.L_40:
        /*0ad0*/ 	.word	0x00010020


	//   ....[1]....
        /*0ad4*/ 	.word	0x00010050


	//----- nvinfo : EIATTR_REQNTID
	.align		4
.L_41:
        /*0ad8*/ 	.byte	0x04, 0x10
        /*0ada*/ 	.short	(.L_43 - .L_42)
.L_42:
        /*0adc*/ 	.word	0x00000080
        /*0ae0*/ 	.word	0x00000001
        /*0ae4*/ 	.word	0x00000001
.L_43:


//--------------------- .nv.callgraph             --------------------------
	.section	.nv.callgraph,"",@"SHT_CUDA_CALLGRAPH"
	.align	4
	.sectionentsize	8
	.align		4
        /*0000*/ 	.word	0x00000000
	.align		4
        /*0004*/ 	.word	0xffffffff
	.align		4
        /*0008*/ 	.word	0x00000000
	.align		4
        /*000c*/ 	.word	0xfffffffe
	.align		4
        /*0010*/ 	.word	0x00000000
	.align		4
        /*0014*/ 	.word	0xfffffffd
	.align		4
        /*0018*/ 	.word	0x00000000
	.align		4
        /*001c*/ 	.word	0xfffffffc


//--------------------- .nv.rel.action            --------------------------
	.section	.nv.rel.action,"",@"SHT_CUDA_RELOCINFO"
	.align	8
	.sectionentsize	8
        /*0000*/ 	.byte	0x73, 0x00, 0x00, 0x00, 0x00, 0x00, 0x00, 0x00, 0x00, 0x00, 0x00, 0x11, 0x25, 0x00, 0x05, 0x36


//--------------------- .nv.constant0.matmul_kernel --------------------------
	.section	.nv.constant0.matmul_kernel,"a",@progbits
	.sectionflags	@""
	.align	4
.nv.constant0.matmul_kernel:
	.zero		432


//--------------------- .text.matmul_kernel       --------------------------
	.section	.text.matmul_kernel,"ax",@progbits
	.sectioninfo	@"SHI_REGISTERS=255"
	.align	128
        .global         matmul_kernel
        .type           matmul_kernel,@function
        .size           matmul_kernel,(.L_x_5 - matmul_kernel)
        .other          matmul_kernel,@"STO_CUDA_ENTRY STV_DEFAULT"
matmul_kernel:
.text.matmul_kernel:
[----:B------:R-:W-:-:S03]  /*0000*/  IMAD.MOV.U32 R1, RZ, RZ, c[0x0][0x28] ;  /* 0x00000a00ff017624 */ /* 0x000fc600078e00ff */
[----:B------:R-:W-:Y:S01]  /*0010*/  IMAD.MOV.U32 R0, RZ, RZ, c[0x0][0x17c] ;  /* 0x00005f00ff007624 */ /* 0x000fe200078e00ff */
[----:B------:R-:W0:Y:S01]  /*0020*/  S2R R5, SR_CTAID.X ;  /* 0x0000000000057919 */ /* 0x000e220000002500 */
[----:B------:R-:W-:Y:S01]  /*0030*/  IADD3 R1, R1, -0x1f0, RZ ;  /* 0xfffffe1001017810 */ /* 0x000fe20007ffe0ff */
[----:B------:R-:W-:Y:S01]  /*0040*/  IMAD.MOV.U32 R88, RZ, RZ, c[0x0][0x180] ;  /* 0x00006000ff587624 */ /* 0x000fe200078e00ff */
[----:B------:R-:W-:Y:S01]  /*0050*/  ULDC UR4, c[0x0][0x180] ;  /* 0x0000600000047ab9 */ /* 0x000fe20000000800 */
[----:B------:R-:W-:Y:S01]  /*0060*/  IADD3 R0, R0, 0xff, RZ ;  /* 0x000000ff00007810 */ /* 0x000fe20007ffe0ff */
[----:B------:R-:W1:Y:S01]  /*0070*/  S2R R47, SR_TID.X ;  /* 0x00000000002f7919 */ /* 0x000e620000002100 */
[----:B------:R-:W-:Y:S01]  /*0080*/  ULDC.64 UR6, c[0x0][0x118] ;  /* 0x0000460000067ab9 */ /* 0x000fe20000000a00 */
[----:B------:R-:W-:Y:S02]  /*0090*/  IADD3 R88, R88, 0x3f, RZ ;  /* 0x0000003f58587810 */ /* 0x000fe40007ffe0ff */
[----:B------:R-:W-:-:S04]  /*00a0*/  SHF.R.S32.HI R3, RZ, 0x1f, R0 ;  /* 0x0000001fff037819 */ /* 0x000fc80000011400 */
[----:B------:R-:W-:-:S04]  /*00b0*/  LEA.HI R3, R3, R0, RZ, 0x8 ;  /* 0x0000000003037211 */ /* 0x000fc800078f40ff */
[----:B------:R-:W-:-:S05]  /*00c0*/  SHF.R.S32.HI R3, RZ, 0x8, R3 ;  /* 0x00000008ff037819 */ /* 0x000fca0000011403 */
[----:B------:R-:W-:Y:S01]  /*00d0*/  IMAD.SHL.U32 R4, R3, 0x8, RZ ;  /* 0x0000000803047824 */ /* 0x000fe200078e00ff */
[----:B0-----:R-:W-:-:S04]  /*00e0*/  IABS R8, R5 ;  /* 0x0000000500087213 */ /* 0x001fc80000000000 */
[-C--:B------:R-:W-:Y:S02]  /*00f0*/  IABS R7, R4.reuse ;  /* 0x0000000400077213 */ /* 0x080fe40000000000 */
[----:B------:R-:W-:Y:S02]  /*0100*/  IABS R10, R4 ;  /* 0x00000004000a7213 */ /* 0x000fe40000000000 */
[----:B------:R-:W0:Y:S08]  /*0110*/  I2F.RP R0, R7 ;  /* 0x0000000700007306 */ /* 0x000e300000209400 */
[----:B0-----:R-:W0:Y:S02]  /*0120*/  MUFU.RCP R0, R0 ;  /* 0x0000000000007308 */ /* 0x001e240000001000 */
[----:B0-----:R-:W-:Y:S01]  /*0130*/  IADD3 R2, R0, 0xffffffe, RZ ;  /* 0x0ffffffe00027810 */ /* 0x001fe20007ffe0ff */
[----:B------:R-:W-:-:S05]  /*0140*/  IMAD.MOV R0, RZ, RZ, -R10 ;  /* 0x000000ffff007224 */ /* 0x000fca00078e0a0a */
[----:B------:R0:W2:Y:S02]  /*0150*/  F2I.FTZ.U32.TRUNC.NTZ R3, R2 ;  /* 0x0000000200037305 */ /* 0x0000a4000021f000 */
[----:B0-----:R-:W-:Y:S02]  /*0160*/  IMAD.MOV.U32 R2, RZ, RZ, RZ ;  /* 0x000000ffff027224 */ /* 0x001fe400078e00ff */
[----:B--2---:R-:W-:-:S04]  /*0170*/  IMAD.MOV R6, RZ, RZ, -R3 ;  /* 0x000000ffff067224 */ /* 0x004fc800078e0a03 */
[----:B------:R-:W-:Y:S02]  /*0180*/  IMAD R9, R6, R7, RZ ;  /* 0x0000000706097224 */ /* 0x000fe400078e02ff */
[----:B------:R-:W-:Y:S02]  /*0190*/  IMAD.MOV.U32 R6, RZ, RZ, R8 ;  /* 0x000000ffff067224 */ /* 0x000fe400078e0008 */
[----:B------:R-:W-:-:S06]  /*01a0*/  IMAD.HI.U32 R3, R3, R9, R2 ;  /* 0x0000000903037227 */ /* 0x000fcc00078e0002 */
[----:B------:R-:W-:-:S04]  /*01b0*/  IMAD.HI.U32 R3, R3, R6, RZ ;  /* 0x0000000603037227 */ /* 0x000fc800078e00ff */
[----:B------:R-:W-:-:S05]  /*01c0*/  IMAD R0, R3, R0, R6 ;  /* 0x0000000003007224 */ /* 0x000fca00078e0206 */
[----:B------:R-:W-:-:S13]  /*01d0*/  ISETP.GT.U32.AND P1, PT, R7, R0, PT ;  /* 0x000000000700720c */ /* 0x000fda0003f24070 */
[----:B------:R-:W-:Y:S01]  /*01e0*/  @!P1 IMAD.IADD R0, R0, 0x1, -R7 ;  /* 0x0000000100009824 */ /* 0x000fe200078e0a07 */
[----:B------:R-:W-:Y:S02]  /*01f0*/  @!P1 IADD3 R3, R3, 0x1, RZ ;  /* 0x0000000103039810 */ /* 0x000fe40007ffe0ff */
[----:B------:R-:W-:Y:S02]  /*0200*/  ISETP.NE.AND P1, PT, R4, RZ, PT ;  /* 0x000000ff0400720c */ /* 0x000fe40003f25270 */
[----:B------:R-:W-:Y:S02]  /*0210*/  ISETP.GE.U32.AND P0, PT, R0, R7, PT ;  /* 0x000000070000720c */ /* 0x000fe40003f06070 */
[----:B------:R-:W-:-:S04]  /*0220*/  LOP3.LUT R0, R5, R4, RZ, 0x3c, !PT ;  /* 0x0000000405007212 */ /* 0x000fc800078e3cff */
[----:B------:R-:W-:Y:S01]  /*0230*/  ISETP.GE.AND P2, PT, R0, RZ, PT ;  /* 0x000000ff0000720c */ /* 0x000fe20003f46270 */
[----:B------:R-:W-:-:S05]  /*0240*/  IMAD.MOV.U32 R0, RZ, RZ, c[0x0][0x178] ;  /* 0x00005e00ff007624 */ /* 0x000fca00078e00ff */
[----:B------:R-:W-:Y:S02]  /*0250*/  IADD3 R0, R0, 0xf, RZ ;  /* 0x0000000f00007810 */ /* 0x000fe40007ffe0ff */
[----:B------:R-:W-:-:S05]  /*0260*/  @P0 IADD3 R3, R3, 0x1, RZ ;  /* 0x0000000103030810 */ /* 0x000fca0007ffe0ff */
[----:B------:R-:W-:Y:S01]  /*0270*/  IMAD.MOV.U32 R2, RZ, RZ, R3 ;  /* 0x000000ffff027224 */ /* 0x000fe200078e0003 */
[----:B------:R-:W-:-:S03]  /*0280*/  SHF.R.S32.HI R3, RZ, 0x1f, R0 ;  /* 0x0000001fff037819 */ /* 0x000fc60000011400 */
[----:B------:R-:W-:Y:S01]  /*0290*/  @!P2 IMAD.MOV R2, RZ, RZ, -R2 ;  /* 0x000000ffff02a224 */ /* 0x000fe200078e0a02 */
[----:B------:R-:W-:Y:S02]  /*02a0*/  @!P1 LOP3.LUT R2, RZ, R4, RZ, 0x33, !PT ;  /* 0x00000004ff029212 */ /* 0x000fe400078e33ff */
[----:B------:R-:W-:-:S03]  /*02b0*/  LEA.HI R3, R3, R0, RZ, 0x4 ;  /* 0x0000000003037211 */ /* 0x000fc600078f20ff */
[----:B------:R-:W-:Y:S02]  /*02c0*/  IMAD.SHL.U32 R6, R2, 0x8, RZ ;  /* 0x0000000802067824 */ /* 0x000fe400078e00ff */
[----:B------:R-:W-:-:S03]  /*02d0*/  IMAD.MOV R2, RZ, RZ, -R2 ;  /* 0x000000ffff027224 */ /* 0x000fc600078e0a02 */
[----:B------:R-:W-:Y:S01]  /*02e0*/  LEA.HI.SX32 R3, R3, -R6, 0x1c ;  /* 0x8000000603037211 */ /* 0x000fe200078fe2ff */
[----:B------:R-:W-:-:S03]  /*02f0*/  IMAD R4, R4, R2, R5 ;  /* 0x0000000204047224 */ /* 0x000fc600078e0205 */
[----:B------:R-:W-:Y:S02]  /*0300*/  IMNMX R11, R3, 0x8, PT ;  /* 0x00000008030b7817 */ /* 0x000fe40003800200 */
[----:B------:R-:W-:Y:S02]  /*0310*/  IABS R9, R4 ;  /* 0x0000000400097213 */ /* 0x000fe40000000000 */
[----:B------:R-:W-:-:S04]  /*0320*/  IABS R7, R11 ;  /* 0x0000000b00077213 */ /* 0x000fc80000000000 */
[----:B------:R-:W0:Y:S08]  /*0330*/  I2F.RP R0, R7 ;  /* 0x0000000700007306 */ /* 0x000e300000209400 */
[----:B0-----:R-:W0:Y:S02]  /*0340*/  MUFU.RCP R0, R0 ;  /* 0x0000000000007308 */ /* 0x001e240000001000 */
[----:B0-----:R-:W-:-:S06]  /*0350*/  IADD3 R3, R0, 0xffffffe, RZ ;  /* 0x0ffffffe00037810 */ /* 0x001fcc0007ffe0ff */
[----:B------:R-:W0:Y:S02]  /*0360*/  F2I.FTZ.U32.TRUNC.NTZ R3, R3 ;  /* 0x0000000300037305 */ /* 0x000e24000021f000 */
[----:B0-----:R-:W-:-:S05]  /*0370*/  IMAD.MOV R8, RZ, RZ, -R3 ;  /* 0x000000ffff087224 */ /* 0x001fca00078e0a03 */
[----:B------:R-:W-:Y:S02]  /*0380*/  MOV R2, R8 ;  /* 0x0000000800027202 */ /* 0x000fe40000000f00 */
[----:B------:R-:W-:-:S03]  /*0390*/  IABS R8, R11 ;  /* 0x0000000b00087213 */ /* 0x000fc60000000000 */
[----:B------:R-:W-:Y:S02]  /*03a0*/  IMAD R5, R2, R7, RZ ;  /* 0x0000000702057224 */ /* 0x000fe400078e02ff */
[----:B------:R-:W-:Y:S02]  /*03b0*/  IMAD.MOV.U32 R2, RZ, RZ, RZ ;  /* 0x000000ffff027224 */ /* 0x000fe400078e00ff */
[----:B------:R-:W-:Y:S02]  /*03c0*/  IMAD.MOV R0, RZ, RZ, -R8 ;  /* 0x000000ffff007224 */ /* 0x000fe400078e0a08 */
[----:B------:R-:W-:Y:S01]  /*03d0*/  IMAD.HI.U32 R2, R3, R5, R2 ;  /* 0x0000000503027227 */ /* 0x000fe200078e0002 */
[----:B-1----:R-:W-:-:S05]  /*03e0*/  LOP3.LUT R3, R47, 0xf, RZ, 0xc0, !PT ;  /* 0x0000000f2f037812 */ /* 0x002fca00078ec0ff */
        /* <DEDUP_REMOVED lines=8> */
[----:B------:R-:W-:-:S07]  /*0470*/  ISETP.GE.AND P2, PT, R0, RZ, PT ;  /* 0x000000ff0000720c */ /* 0x000fce0003f46270 */
[----:B------:R-:W-:Y:S02]  /*0480*/  @P0 IADD3 R2, R2, 0x1, RZ ;  /* 0x0000000102020810 */ /* 0x000fe40007ffe0ff */
[----:B------:R-:W-:-:S04]  /*0490*/  ISETP.GT.AND P0, PT, R88, 0x3f, PT ;  /* 0x0000003f5800780c */ /* 0x000fc80003f04270 */
[----:B------:R-:W-:Y:S01]  /*04a0*/  @!P2 IMAD.MOV R2, RZ, RZ, -R2 ;  /* 0x000000ffff02a224 */ /* 0x000fe200078e0a02 */
[----:B------:R-:W-:-:S05]  /*04b0*/  @!P1 LOP3.LUT R2, RZ, R11, RZ, 0x33, !PT ;  /* 0x0000000bff029212 */ /* 0x000fca00078e33ff */
[----:B------:R-:W-:Y:S02]  /*04c0*/  IMAD.MOV R0, RZ, RZ, -R2 ;  /* 0x000000ffff007224 */ /* 0x000fe400078e0a02 */
[----:B------:R-:W-:Y:S02]  /*04d0*/  IMAD.SHL.U32 R16, R2, 0x100, RZ ;  /* 0x0000010002107824 */ /* 0x000fe400078e00ff */
[----:B------:R-:W-:Y:S01]  /*04e0*/  IMAD R0, R11, R0, R4 ;  /* 0x000000000b007224 */ /* 0x000fe200078e0204 */
[----:B------:R-:W-:-:S03]  /*04f0*/  SHF.R.U32.HI R4, RZ, 0x4, R47 ;  /* 0x00000004ff047819 */ /* 0x000fc6000001162f */
[----:B------:R-:W-:Y:S01]  /*0500*/  IMAD.IADD R0, R6, 0x1, R0 ;  /* 0x0000000106007824 */ /* 0x000fe200078e0200 */
[----:B------:R-:W-:-:S03]  /*0510*/  SGXT.U32 R63, R4, 0x3 ;  /* 0x00000003043f781a */ /* 0x000fc60000000000 */
[----:B------:R-:W-:Y:S01]  /*0520*/  IMAD R69, R0, 0x10, R3 ;  /* 0x0000001000457824 */ /* 0x000fe200078e0203 */
[C---:B------:R-:W-:Y:S02]  /*0530*/  LOP3.LUT R51, R63.reuse, 0x8, RZ, 0xfc, !PT ;  /* 0x000000083f337812 */ /* 0x040fe400078efcff */
[C---:B------:R-:W-:Y:S02]  /*0540*/  LOP3.LUT R53, R63.reuse, 0x10, RZ, 0xfc, !PT ;  /* 0x000000103f357812 */ /* 0x040fe400078efcff */
[----:B------:R0:W-:Y:S01]  /*0550*/  STL [R1+0xf8], R69 ;  /* 0x0000f84501007387 */ /* 0x0001e20000100800 */
[C---:B------:R-:W-:Y:S02]  /*0560*/  LOP3.LUT R55, R63.reuse, 0x18, RZ, 0xfc, !PT ;  /* 0x000000183f377812 */ /* 0x040fe400078efcff */
[C---:B------:R-:W-:Y:S01]  /*0570*/  LOP3.LUT R57, R63.reuse, 0x20, RZ, 0xfc, !PT ;  /* 0x000000203f397812 */ /* 0x040fe200078efcff */
[----:B------:R0:W-:Y:S01]  /*0580*/  STL [R1+0xf4], R16 ;  /* 0x0000f41001007387 */ /* 0x0001e20000100800 */
[----:B------:R-:W-:-:S02]  /*0590*/  LOP3.LUT R59, R63, 0x28, RZ, 0xfc, !PT ;  /* 0x000000283f3b7812 */ /* 0x000fc400078efcff */
[----:B------:R-:W-:Y:S01]  /*05a0*/  LOP3.LUT R61, R63, 0x30, RZ, 0xfc, !PT ;  /* 0x000000303f3d7812 */ /* 0x000fe200078efcff */
[----:B------:R-:W-:Y:S05]  /*05b0*/  @P0 BRA `(.L_x_0) ;  /* 0x000000e000000947 */ /* 0x000fea0003800000 */
[C---:B------:R-:W-:Y:S01]  /*05c0*/  IMAD.SHL.U32 R0, R47.reuse, 0x20, RZ ;  /* 0x000000202f007824 */ /* 0x040fe200078e00ff */
[----:B------:R-:W-:Y:S01]  /*05d0*/  CS2R R64, SRZ ;  /* 0x0000000000407805 */ /* 0x000fe2000001ff00 */
[----:B------:R-:W-:Y:S01]  /*05e0*/  IMAD.SHL.U32 R2, R47, 0x10, RZ ;  /* 0x000000102f027824 */ /* 0x000fe200078e00ff */
[----:B------:R-:W-:Y:S01]  /*05f0*/  CS2R R66, SRZ ;  /* 0x0000000000427805 */ /* 0x000fe2000001ff00 */
[----:B------:R-:W-:Y:S01]  /*0600*/  CS2R R12, SRZ ;  /* 0x00000000000c7805 */ /* 0x000fe2000001ff00 */
[----:B------:R-:W-:Y:S01]  /*0610*/  LOP3.LUT R0, R0, 0x60, RZ, 0xc0, !PT ;  /* 0x0000006000007812 */ /* 0x000fe200078ec0ff */
[----:B------:R-:W-:Y:S01]  /*0620*/  CS2R R14, SRZ ;  /* 0x00000000000e7805 */ /* 0x000fe2000001ff00 */
[----:B------:R1:W-:Y:S01]  /*0630*/  STL [R1+0xfc], R2 ;  /* 0x0000fc0201007387 */ /* 0x0003e20000100800 */
[----:B------:R-:W-:Y:S01]  /*0640*/  CS2R R8, SRZ ;  /* 0x0000000000087805 */ /* 0x000fe2000001ff00 */
[----:B------:R-:W-:Y:S01]  /*0650*/  CS2R R10, SRZ ;  /* 0x00000000000a7805 */ /* 0x000fe2000001ff00 */
[----:B------:R-:W-:Y:S01]  /*0660*/  CS2R R4, SRZ ;  /* 0x0000000000047805 */ /* 0x000fe2000001ff00 */
[----:B------:R1:W-:Y:S01]  /*0670*/  STL [R1+0x100], R0 ;  /* 0x0001000001007387 */ /* 0x0003e20000100800 */
[----:B------:R-:W-:Y:S01]  /*0680*/  CS2R R6, SRZ ;  /* 0x0000000000067805 */ /* 0x000fe2000001ff00 */
[----:B------:R-:W-:Y:S05]  /*0690*/  BRA `(.L_x_1) ;  /* 0x0000ea6000007947 */ /* 0x000fea0003800000 */
.L_x_0:
[----:B------:R-:W-:Y:S02]  /*06a0*/  IABS R18, c[0x0][0x178] ;  /* 0x00005e0000127a13 */ /* 0x000fe40000000000 */
[----:B------:R-:W-:-:S02]  /*06b0*/  IABS R5, c[0x0][0x17c] ;  /* 0x00005f0000057a13 */ /* 0x000fc40000000000 */
[----:B------:R-:W1:Y:S01]  /*06c0*/  I2F.RP R4, R18 ;  /* 0x0000001200047306 */ /* 0x000e620000209400 */
[----:B------:R-:W-:Y:S02]  /*06d0*/  SHF.R.S32.HI R9, RZ, 0x1f, R88 ;  /* 0x0000001fff097819 */ /* 0x000fe40000011458 */
[----:B------:R-:W-:Y:S02]  /*06e0*/  SHF.L.U32 R8, R47, 0x1, RZ ;  /* 0x000000012f087819 */ /* 0x000fe400000006ff */
[----:B------:R-:W-:Y:S02]  /*06f0*/  LEA.HI R88, R9, R88, RZ, 0x6 ;  /* 0x0000005809587211 */ /* 0x000fe400078f30ff */
[----:B------:R-:W-:Y:S01]  /*0700*/  LOP3.LUT R49, R47, 0x3f, RZ, 0xc0, !PT ;  /* 0x0000003f2f317812 */ /* 0x000fe200078ec0ff */
[----:B------:R-:W2:Y:S01]  /*0710*/  I2F.RP R0, R5 ;  /* 0x0000000500007306 */ /* 0x000ea20000209400 */
[----:B------:R-:W-:Y:S02]  /*0720*/  IABS R12, R69 ;  /* 0x00000045000c7213 */ /* 0x000fe40000000000 */
[----:B------:R-:W-:-:S02]  /*0730*/  LOP3.LUT R247, RZ, c[0x0][0x17c], RZ, 0x33, !PT ;  /* 0x00005f00fff77a12 */ /* 0x000fc400078e33ff */
[----:B------:R-:W-:-:S03]  /*0740*/  SHF.R.S32.HI R88, RZ, 0x6, R88 ;  /* 0x00000006ff587819 */ /* 0x000fc60000011458 */
[----:B-1----:R-:W1:Y:S08]  /*0750*/  MUFU.RCP R4, R4 ;  /* 0x0000000400047308 */ /* 0x002e700000001000 */
[----:B--2---:R-:W2:Y:S01]  /*0760*/  MUFU.RCP R0, R0 ;  /* 0x0000000000007308 */ /* 0x004ea20000001000 */
[----:B-1----:R-:W-:Y:S01]  /*0770*/  IADD3 R6, R4, 0xffffffe, RZ ;  /* 0x0ffffffe04067810 */ /* 0x002fe20007ffe0ff */
[----:B------:R-:W-:-:S06]  /*0780*/  IMAD.SHL.U32 R4, R47, 0x20, RZ ;  /* 0x000000202f047824 */ /* 0x000fcc00078e00ff */
[----:B------:R1:W3:Y:S01]  /*0790*/  F2I.FTZ.U32.TRUNC.NTZ R7, R6 ;  /* 0x0000000600077305 */ /* 0x0002e2000021f000 */
[----:B------:R-:W-:Y:S02]  /*07a0*/  LOP3.LUT R9, R4, 0xc00, RZ, 0xc0, !PT ;  /* 0x00000c0004097812 */ /* 0x000fe400078ec0ff */
[----:B--2---:R-:W-:Y:S02]  /*07b0*/  IADD3 R2, R0, 0xffffffe, RZ ;  /* 0x0ffffffe00027810 */ /* 0x004fe40007ffe0ff */
[----:B------:R-:W-:-:S03]  /*07c0*/  LOP3.LUT R0, R47, 0x7, RZ, 0xc0, !PT ;  /* 0x000000072f007812 */ /* 0x000fc600078ec0ff */
[----:B------:R2:W4:Y:S01]  /*07d0*/  F2I.FTZ.U32.TRUNC.NTZ R3, R2 ;  /* 0x0000000200037305 */ /* 0x000522000021f000 */
[----:B-1----:R-:W-:Y:S02]  /*07e0*/  IMAD.MOV.U32 R6, RZ, RZ, RZ ;  /* 0x000000ffff067224 */ /* 0x002fe400078e00ff */
[C---:B------:R-:W-:Y:S02]  /*07f0*/  IMAD R10, R0.reuse, 0x80, R9 ;  /* 0x00000080000a7824 */ /* 0x040fe400078e0209 */
[----:B------:R-:W-:Y:S02]  /*0800*/  IMAD.SHL.U32 R13, R0, 0x10, RZ ;  /* 0x00000010000d7824 */ /* 0x000fe400078e00ff */
[----:B---3--:R-:W-:Y:S01]  /*0810*/  IMAD.MOV R11, RZ, RZ, -R7 ;  /* 0x000000ffff0b7224 */ /* 0x008fe200078e0a07 */
[----:B--2---:R-:W-:Y:S02]  /*0820*/  SHF.R.S32.HI R2, RZ, 0x6, R47 ;  /* 0x00000006ff027819 */ /* 0x004fe4000001142f */
[----:B------:R-:W-:Y:S01]  /*0830*/  LOP3.LUT R13, R13, 0x30, R8, 0x78, !PT ;  /* 0x000000300d0d7812 */ /* 0x000fe200078e7808 */
[----:B------:R-:W-:Y:S01]  /*0840*/  IMAD R11, R11, R18, RZ ;  /* 0x000000120b0b7224 */ /* 0x000fe200078e02ff */
[----:B------:R-:W-:Y:S01]  /*0850*/  SGXT R0, R2, 0x1 ;  /* 0x000000010200781a */ /* 0x000fe20000000200 */
[----:B------:R-:W-:-:S02]  /*0860*/  IMAD.MOV.U32 R2, RZ, RZ, RZ ;  /* 0x000000ffff027224 */ /* 0x000fc400078e00ff */
[----:B------:R-:W-:Y:S01]  /*0870*/  IMAD.HI.U32 R7, R7, R11, R6 ;  /* 0x0000000b07077227 */ /* 0x000fe200078e0006 */
[----:B------:R-:W-:-:S03]  /*0880*/  SHF.R.U32.HI R6, RZ, 0x6, R47 ;  /* 0x00000006ff067819 */ /* 0x000fc6000001162f */
[--C-:B----4-:R-:W-:Y:S01]  /*0890*/  IMAD.MOV R14, RZ, RZ, -R3.reuse ;  /* 0x000000ffff0e7224 */ /* 0x110fe200078e0a03 */
[----:B------:R-:W-:Y:S01]  /*08a0*/  SGXT.U32 R6, R6, 0x1 ;  /* 0x000000010606781a */ /* 0x000fe20000000000 */
[----:B------:R-:W-:Y:S02]  /*08b0*/  IMAD.SHL.U32 R11, R49, 0x2, RZ ;  /* 0x00000002310b7824 */ /* 0x000fe400078e00ff */
[----:B------:R-:W-:Y:S01]  /*08c0*/  IMAD R9, R14, R5, RZ ;  /* 0x000000050e097224 */ /* 0x000fe200078e02ff */
[----:B------:R-:W-:Y:S01]  /*08d0*/  LOP3.LUT R6, R16, R6, RZ, 0xfc, !PT ;  /* 0x0000000610067212 */ /* 0x000fe200078efcff */
[----:B------:R-:W-:Y:S01]  /*08e0*/  IMAD.HI.U32 R7, R7, R12, RZ ;  /* 0x0000000c07077227 */ /* 0x000fe200078e00ff */
[----:B------:R-:W-:Y:S02]  /*08f0*/  LOP3.LUT R0, R11, 0x90, R0, 0x78, !PT ;  /* 0x000000900b007812 */ /* 0x000fe400078e7800 */
[----:B------:R-:W-:Y:S01]  /*0900*/  IABS R248, R6 ;  /* 0x0000000600f87213 */ /* 0x000fe20000000000 */
[----:B------:R-:W-:Y:S01]  /*0910*/  IMAD.HI.U32 R9, R3, R9, R2 ;  /* 0x0000000903097227 */ /* 0x000fe200078e0002 */
[----:B------:R-:W-:-:S02]  /*0920*/  SHF.R.S32.HI R11, RZ, 0x2, R47 ;  /* 0x00000002ff0b7819 */ /* 0x000fc4000001142f */
[----:B------:R-:W-:Y:S01]  /*0930*/  LOP3.LUT R15, R6, 0xfe, RZ, 0xfc, !PT ;  /* 0x000000fe060f7812 */ /* 0x000fe200078efcff */
[----:B------:R-:W-:Y:S01]  /*0940*/  IMAD.IADD R2, R10, 0x1, R13 ;  /* 0x000000010a027824 */ /* 0x000fe200078e020d */
[C---:B------:R-:W-:Y:S01]  /*0950*/  LOP3.LUT R19, R6.reuse, 0xfa, RZ, 0xfc, !PT ;  /* 0x000000fa06137812 */ /* 0x040fe200078efcff */
[----:B------:R-:W-:Y:S01]  /*0960*/  IMAD.HI.U32 R3, R9, R248, RZ ;  /* 0x000000f809037227 */ /* 0x000fe200078e00ff */
[----:B------:R-:W-:Y:S02]  /*0970*/  LOP3.LUT R17, R6, 0xfc, RZ, 0xfc, !PT ;  /* 0x000000fc06117812 */ /* 0x000fe400078efcff */
[----:B0-----:R-:W-:Y:S01]  /*0980*/  IABS R16, R19 ;  /* 0x0000001300107213 */ /* 0x001fe20000000000 */
[----:B------:R-:W-:Y:S01]  /*0990*/  IMAD.MOV R10, RZ, RZ, -R3 ;  /* 0x000000ffff0a7224 */ /* 0x000fe200078e0a03 */
[----:B------:R-:W-:Y:S01]  /*09a0*/  SGXT R3, R11, 0x1 ;  /* 0x000000010b03781a */ /* 0x000fe20000000200 */
[----:B------:R-:W-:Y:S01]  /*09b0*/  IMAD.MOV R7, RZ, RZ, -R7 ;  /* 0x000000ffff077224 */ /* 0x000fe200078e0a07 */
[----:B------:R-:W-:Y:S01]  /*09c0*/  IABS R14, R17 ;  /* 0x00000011000e7213 */ /* 0x000fe20000000000 */
[----:B------:R-:W-:Y:S01]  /*09d0*/  IMAD R248, R5, R10, R248 ;  /* 0x0000000a05f87224 */ /* 0x000fe200078e02f8 */
[----:B------:R-:W-:Y:S01]  /*09e0*/  LOP3.LUT R11, R3, 0x90, RZ, 0xc0, !PT ;  /* 0x00000090030b7812 */ /* 0x000fe200078ec0ff */
[----:B------:R-:W-:Y:S01]  /*09f0*/  IMAD R7, R18, R7, R12 ;  /* 0x0000000712077224 */ /* 0x000fe200078e020c */
[----:B------:R-:W-:Y:S01]  /*0a00*/  IABS R12, R15 ;  /* 0x0000000f000c7213 */ /* 0x000fe20000000000 */
[----:B------:R-:W-:Y:S01]  /*0a10*/  IMAD.HI.U32 R10, R9, R14, RZ ;  /* 0x0000000e090a7227 */ /* 0x000fe200078e00ff */
[----:B------:R-:W-:-:S02]  /*0a20*/  ISETP.GT.U32.AND P0, PT, R5, R248, PT ;  /* 0x000000f80500720c */ /* 0x000fc40003f04070 */
[----:B------:R-:W-:Y:S01]  /*0a30*/  ISETP.GT.U32.AND P1, PT, R18, R7, PT ;  /* 0x000000071200720c */ /* 0x000fe20003f24070 */
[----:B------:R-:W-:Y:S01]  /*0a40*/  IMAD.HI.U32 R3, R9, R12, RZ ;  /* 0x0000000c09037227 */ /* 0x000fe200078e00ff */
[----:B------:R-:W-:Y:S02]  /*0a50*/  LOP3.LUT R11, R11, 0x60, R4, 0xf8, !PT ;  /* 0x000000600b0b7812 */ /* 0x000fe400078ef804 */
[----:B------:R-:W-:Y:S01]  /*0a60*/  ISETP.GE.AND P5, PT, R15, RZ, PT ;  /* 0x000000ff0f00720c */ /* 0x000fe20003fa6270 */
[----:B------:R-:W-:Y:S01]  /*0a70*/  IMAD.MOV R13, RZ, RZ, -R3 ;  /* 0x000000ffff0d7224 */ /* 0x000fe200078e0a03 */
[----:B------:R-:W-:Y:S01]  /*0a80*/  LOP3.LUT R3, R11, 0x10, R8, 0x78, !PT ;  /* 0x000000100b037812 */ /* 0x000fe200078e7808 */
[----:B------:R-:W-:Y:S01]  /*0a90*/  IMAD.HI.U32 R11, R9, R16, RZ ;  /* 0x00000010090b7227 */ /* 0x000fe200078e00ff */
[C---:B------:R-:W-:Y:S02]  /*0aa0*/  LOP3.LUT R15, R6.reuse, 0xf8, RZ, 0xfc, !PT ;  /* 0x000000f8060f7812 */ /* 0x040fe400078efcff */
[----:B------:R-:W-:Y:S01]  /*0ab0*/  ISETP.GE.AND P3, PT, R6, RZ, PT ;  /* 0x000000ff0600720c */ /* 0x000fe20003f66270 */
[----:B------:R-:W-:Y:S01]  /*0ac0*/  @!P0 IMAD.IADD R248, R248, 0x1, -R5 ;  /* 0x00000001f8f88824 */ /* 0x000fe200078e0a05 */
[----:B------:R-:W-:Y:S01]  /*0ad0*/  ISETP.GE.AND P4, PT, R17, RZ, PT ;  /* 0x000000ff1100720c */ /* 0x000fe20003f86270 */
[----:B------:R-:W-:Y:S01]  /*0ae0*/  IMAD.MOV R11, RZ, RZ, -R11 ;  /* 0x000000ffff0b7224 */ /* 0x000fe200078e0a0b */
[----:B------:R-:W-:Y:S01]  /*0af0*/  LOP3.LUT R17, R6, 0xf4, RZ, 0xfc, !PT ;  /* 0x000000f406117812 */ /* 0x000fe200078efcff */
[C---:B------:R-:W-:Y:S01]  /*0b00*/  IMAD R8, R5.reuse, R13, R12 ;  /* 0x0000000d05087224 */ /* 0x040fe200078e020c */
[----:B------:R-:W-:Y:S01]  /*0b10*/  ISETP.GT.U32.AND P6, PT, R5, R248, PT ;  /* 0x000000f80500720c */ /* 0x000fe20003fc4070 */
[----:B------:R-:W-:Y:S01]  /*0b20*/  @!P1 IMAD.IADD R7, R7, 0x1, -R18 ;  /* 0x0000000107079824 */ /* 0x000fe200078e0a12 */
[----:B------:R-:W-:Y:S01]  /*0b30*/  IABS R20, R17 ;  /* 0x0000001100147213 */ /* 0x000fe20000000000 */
[C---:B------:R-:W-:Y:S01]  /*0b40*/  IMAD R12, R5.reuse, R11, R16 ;  /* 0x0000000b050c7224 */ /* 0x040fe200078e0210 */
[----:B------:R-:W-:Y:S01]  /*0b50*/  ISETP.GT.U32.AND P1, PT, R5, R8, PT ;  /* 0x000000080500720c */ /* 0x000fe20003f24070 */
[----:B------:R-:W-:Y:S01]  /*0b60*/  IMAD.MOV R10, RZ, RZ, -R10 ;  /* 0x000000ffff0a7224 */ /* 0x000fe200078e0a0a */
[----:B------:R-:W-:Y:S01]  /*0b70*/  ISETP.GT.U32.AND P2, PT, R18, R7, PT ;  /* 0x000000071200720c */ /* 0x000fe20003f44070 */
[----:B------:R-:W-:Y:S01]  /*0b80*/  IMAD.HI.U32 R13, R9, R20, RZ ;  /* 0x00000014090d7227 */ /* 0x000fe200078e00ff */
[----:B------:R-:W-:-:S02]  /*0b90*/  LOP3.LUT R16, R6, 0xf6, RZ, 0xfc, !PT ;  /* 0x000000f606107812 */ /* 0x000fc400078efcff */
[----:B------:R-:W-:Y:S01]  /*0ba0*/  LOP3.LUT R21, R6, 0xe6, RZ, 0xfc, !PT ;  /* 0x000000e606157812 */ /* 0x000fe200078efcff */
[C---:B------:R-:W-:Y:S01]  /*0bb0*/  IMAD R10, R5.reuse, R10, R14 ;  /* 0x0000000a050a7224 */ /* 0x040fe200078e020e */
[----:B------:R-:W-:Y:S01]  /*0bc0*/  IABS R14, R15 ;  /* 0x0000000f000e7213 */ /* 0x000fe20000000000 */
[----:B------:R-:W-:Y:S01]  /*0bd0*/  @!P6 IMAD.IADD R248, R248, 0x1, -R5 ;  /* 0x00000001f8f8e824 */ /* 0x000fe200078e0a05 */
[C---:B------:R-:W-:Y:S01]  /*0be0*/  ISETP.GT.U32.AND P6, PT, R5.reuse, R12, PT ;  /* 0x0000000c0500720c */ /* 0x040fe20003fc4070 */
[----:B------:R-:W-:Y:S01]  /*0bf0*/  IMAD.MOV R13, RZ, RZ, -R13 ;  /* 0x000000ffff0d7224 */ /* 0x000fe200078e0a0d */
[----:B------:R-:W-:Y:S01]  /*0c00*/  ISETP.GT.U32.AND P0, PT, R5, R10, PT ;  /* 0x0000000a0500720c */ /* 0x000fe20003f04070 */
[----:B------:R-:W-:Y:S01]  /*0c10*/  IMAD.HI.U32 R11, R9, R14, RZ ;  /* 0x0000000e090b7227 */ /* 0x000fe200078e00ff */
[----:B------:R-:W-:Y:S02]  /*0c20*/  @!P1 IADD3 R8, R8, -R5, RZ ;  /* 0x8000000508089210 */ /* 0x000fe40007ffe0ff */
[----:B------:R-:W-:Y:S01]  /*0c30*/  ISETP.GE.AND P1, PT, R19, RZ, PT ;  /* 0x000000ff1300720c */ /* 0x000fe20003f26270 */
[----:B------:R-:W-:Y:S01]  /*0c40*/  @!P2 IMAD.IADD R7, R7, 0x1, -R18 ;  /* 0x000000010707a824 */ /* 0x000fe200078e0a12 */
[----:B------:R-:W-:Y:S01]  /*0c50*/  IABS R18, R16 ;  /* 0x0000001000127213 */ /* 0x000fe20000000000 */
[----:B------:R-:W-:Y:S01]  /*0c60*/  IMAD.MOV R11, RZ, RZ, -R11 ;  /* 0x000000ffff0b7224 */ /* 0x000fe200078e0a0b */
[----:B------:R-:W-:Y:S01]  /*0c70*/  ISETP.GT.U32.AND P2, PT, R5, R8, PT ;  /* 0x000000080500720c */ /* 0x000fe20003f44070 */
[----:B------:R-:W-:Y:S01]  /*0c80*/  @!P3 IMAD.MOV R248, RZ, RZ, -R248 ;  /* 0x000000fffff8b224 */ /* 0x000fe200078e0af8 */
[----:B------:R-:W-:Y:S01]  /*0c90*/  LOP3.LUT R19, R6, 0xe8, RZ, 0xfc, !PT ;  /* 0x000000e806137812 */ /* 0x000fe200078efcff */
[----:B------:R-:W-:Y:S01]  /*0ca0*/  @!P6 IMAD.IADD R12, R12, 0x1, -R5 ;  /* 0x000000010c0ce824 */ /* 0x000fe200078e0a05 */
[----:B------:R-:W-:Y:S01]  /*0cb0*/  ISETP.GE.AND P6, PT, R15, RZ, PT ;  /* 0x000000ff0f00720c */ /* 0x000fe20003fc6270 */
[----:B------:R-:W-:Y:S01]  /*0cc0*/  IMAD R14, R5, R11, R14 ;  /* 0x0000000b050e7224 */ /* 0x000fe200078e020e */
[----:B------:R-:W-:Y:S01]  /*0cd0*/  LOP3.LUT R15, R6, 0xee, RZ, 0xfc, !PT ;  /* 0x000000ee060f7812 */ /* 0x000fe200078efcff */
[----:B------:R-:W-:Y:S01]  /*0ce0*/  IMAD.HI.U32 R11, R9, R18, RZ ;  /* 0x00000012090b7227 */ /* 0x000fe200078e00ff */
[----:B------:R-:W-:-:S02]  /*0cf0*/  ISETP.GT.U32.AND P3, PT, R5, R12, PT ;  /* 0x0000000c0500720c */ /* 0x000fc40003f64070 */
[----:B------:R-:W-:Y:S01]  /*0d00*/  IABS R30, R15 ;  /* 0x0000000f001e7213 */ /* 0x000fe20000000000 */
[----:B------:R-:W-:Y:S01]  /*0d10*/  IMAD.MOV R11, RZ, RZ, -R11 ;  /* 0x000000ffff0b7224 */ /* 0x000fe200078e0a0b */
[----:B------:R-:W-:Y:S01]  /*0d20*/  IABS R38, R19 ;  /* 0x0000001300267213 */ /* 0x000fe20000000000 */
[--C-:B------:R-:W-:Y:S01]  /*0d30*/  @!P0 IMAD.IADD R10, R10, 0x1, -R5.reuse ;  /* 0x000000010a0a8824 */ /* 0x100fe200078e0a05 */
[----:B------:R-:W-:Y:S01]  /*0d40*/  IABS R72, R21 ;  /* 0x0000001500487213 */ /* 0x000fe20000000000 */
[C---:B------:R-:W-:Y:S01]  /*0d50*/  IMAD R18, R5.reuse, R11, R18 ;  /* 0x0000000b05127224 */ /* 0x040fe200078e0212 */
[----:B------:R-:W-:Y:S01]  /*0d60*/  LOP3.LUT R11, R6, 0xf2, RZ, 0xfc, !PT ;  /* 0x000000f2060b7812 */ /* 0x000fe200078efcff */
[--C-:B------:R-:W-:Y:S01]  /*0d70*/  @!P2 IMAD.IADD R8, R8, 0x1, -R5.reuse ;  /* 0x000000010808a824 */ /* 0x100fe200078e0a05 */
[C---:B------:R-:W-:Y:S01]  /*0d80*/  ISETP.GT.U32.AND P2, PT, R5.reuse, R14, PT ;  /* 0x0000000e0500720c */ /* 0x040fe20003f44070 */
[C---:B------:R-:W-:Y:S01]  /*0d90*/  IMAD R20, R5.reuse, R13, R20 ;  /* 0x0000000d05147224 */ /* 0x040fe200078e0214 */
[C---:B------:R-:W-:Y:S01]  /*0da0*/  ISETP.GT.U32.AND P0, PT, R5.reuse, R10, PT ;  /* 0x0000000a0500720c */ /* 0x040fe20003f04070 */
[----:B------:R-:W-:Y:S01]  /*0db0*/  @!P3 IMAD.IADD R12, R12, 0x1, -R5 ;  /* 0x000000010c0cb824 */ /* 0x000fe200078e0a05 */
[----:B------:R-:W-:Y:S01]  /*0dc0*/  ISETP.GT.U32.AND P3, PT, R5, R18, PT ;  /* 0x000000120500720c */ /* 0x000fe20003f64070 */
[----:B------:R-:W-:Y:S01]  /*0dd0*/  @!P5 IMAD.MOV R8, RZ, RZ, -R8 ;  /* 0x000000ffff08d224 */ /* 0x000fe200078e0a08 */
[----:B------:R-:W-:Y:S01]  /*0de0*/  LOP3.LUT R13, R6, 0xf0, RZ, 0xfc, !PT ;  /* 0x000000f0060d7812 */ /* 0x000fe200078efcff */
[----:B------:R-:W-:Y:S01]  /*0df0*/  @!P1 IMAD.MOV R12, RZ, RZ, -R12 ;  /* 0x000000ffff0c9224 */ /* 0x000fe200078e0a0c */
[----:B------:R-:W-:Y:S01]  /*0e00*/  IABS R24, R11 ;  /* 0x0000000b00187213 */ /* 0x000fe20000000000 */
[----:B------:R-:W-:Y:S01]  /*0e10*/  IMAD.SHL.U32 R47, R47, 0x10, RZ ;  /* 0x000000102f2f7824 */ /* 0x000fe200078e00ff */
[----:B------:R-:W-:-:S02]  /*0e20*/  IABS R26, R13 ;  /* 0x0000000d001a7213 */ /* 0x000fc40000000000 */
[----:B------:R-:W-:Y:S01]  /*0e30*/  ISETP.GE.AND P1, PT, R13, RZ, PT ;  /* 0x000000ff0d00720c */ /* 0x000fe20003f26270 */
[--C-:B------:R-:W-:Y:S01]  /*0e40*/  @!P2 IMAD.IADD R14, R14, 0x1, -R5.reuse ;  /* 0x000000010e0ea824 */ /* 0x100fe200078e0a05 */
[----:B------:R-:W-:Y:S01]  /*0e50*/  ISETP.GE.AND P5, PT, R16, RZ, PT ;  /* 0x000000ff1000720c */ /* 0x000fe20003fa6270 */
[--C-:B------:R-:W-:Y:S01]  /*0e60*/  @!P0 IMAD.IADD R10, R10, 0x1, -R5.reuse ;  /* 0x000000010a0a8824 */ /* 0x100fe200078e0a05 */
[----:B------:R-:W-:Y:S01]  /*0e70*/  LOP3.LUT R16, R6, 0xec, RZ, 0xfc, !PT ;  /* 0x000000ec06107812 */ /* 0x000fe200078efcff */
[----:B------:R-:W-:Y:S01]  /*0e80*/  @!P3 IMAD.IADD R18, R18, 0x1, -R5 ;  /* 0x000000011212b824 */ /* 0x000fe200078e0a05 */
[----:B------:R-:W-:Y:S01]  /*0e90*/  ISETP.GT.U32.AND P2, PT, R5, R14, PT ;  /* 0x0000000e0500720c */ /* 0x000fe20003f44070 */
[----:B------:R-:W-:Y:S01]  /*0ea0*/  @!P4 IMAD.MOV R10, RZ, RZ, -R10 ;  /* 0x000000ffff0ac224 */ /* 0x000fe200078e0a0a */
[----:B------:R-:W-:Y:S01]  /*0eb0*/  ISETP.GE.AND P4, PT, R11, RZ, PT ;  /* 0x000000ff0b00720c */ /* 0x000fe20003f86270 */
[----:B------:R-:W-:Y:S01]  /*0ec0*/  IMAD.HI.U32 R11, R9, R24, RZ ;  /* 0x00000018090b7227 */ /* 0x000fe200078e00ff */
[----:B------:R-:W-:Y:S01]  /*0ed0*/  ISETP.GT.U32.AND P3, PT, R5, R18, PT ;  /* 0x000000120500720c */ /* 0x000fe20003f64070 */
[----:B------:R0:W-:Y:S01]  /*0ee0*/  STL [R1+0xfc], R47 ;  /* 0x0000fc2f01007387 */ /* 0x0001e20000100800 */
[----:B------:R-:W-:Y:S01]  /*0ef0*/  IABS R32, R16 ;  /* 0x0000001000207213 */ /* 0x000fe20000000000 */
[----:B------:R-:W-:Y:S01]  /*0f00*/  IMAD.HI.U32 R13, R9, R26, RZ ;  /* 0x0000001a090d7227 */ /* 0x000fe200078e00ff */
[----:B------:R-:W-:-:S02]  /*0f10*/  ISETP.GE.AND P0, PT, R17, RZ, PT ;  /* 0x000000ff1100720c */ /* 0x000fc40003f06270 */
[C---:B------:R-:W-:Y:S01]  /*0f20*/  LOP3.LUT R17, R6.reuse, 0xea, RZ, 0xfc, !PT ;  /* 0x000000ea06117812 */ /* 0x040fe200078efcff */
[----:B------:R-:W-:Y:S01]  /*0f30*/  IMAD.MOV R11, RZ, RZ, -R11 ;  /* 0x000000ffff0b7224 */ /* 0x000fe200078e0a0b */
[----:B------:R-:W-:Y:S01]  /*0f40*/  LOP3.LUT R23, R6, 0xe2, RZ, 0xfc, !PT ;  /* 0x000000e206177812 */ /* 0x000fe200078efcff */
[----:B------:R-:W-:Y:S01]  /*0f50*/  IMAD.MOV R13, RZ, RZ, -R13 ;  /* 0x000000ffff0d7224 */ /* 0x000fe200078e0a0d */
[----:B------:R-:W-:Y:S01]  /*0f60*/  @!P2 IADD3 R14, R14, -R5, RZ ;  /* 0x800000050e0ea210 */ /* 0x000fe20007ffe0ff */
[C---:B------:R-:W-:Y:S01]  /*0f70*/  IMAD R24, R5.reuse, R11, R24 ;  /* 0x0000000b05187224 */ /* 0x040fe200078e0218 */
[C---:B------:R-:W-:Y:S01]  /*0f80*/  ISETP.GT.U32.AND P2, PT, R5.reuse, R20, PT ;  /* 0x000000140500720c */ /* 0x040fe20003f44070 */
[C---:B------:R-:W-:Y:S01]  /*0f90*/  IMAD R26, R5.reuse, R13, R26 ;  /* 0x0000000d051a7224 */ /* 0x040fe200078e021a */
[----:B------:R-:W-:Y:S01]  /*0fa0*/  IABS R36, R17 ;  /* 0x0000001100247213 */ /* 0x000fe20000000000 */
[----:B------:R-:W-:Y:S01]  /*0fb0*/  @!P3 IMAD.IADD R18, R18, 0x1, -R5 ;  /* 0x000000011212b824 */ /* 0x000fe200078e0a05 */
[C---:B------:R-:W-:Y:S01]  /*0fc0*/  ISETP.GT.U32.AND P3, PT, R5.reuse, R24, PT ;  /* 0x000000180500720c */ /* 0x040fe20003f64070 */
[----:B------:R-:W-:Y:S01]  /*0fd0*/  @!P6 IMAD.MOV R14, RZ, RZ, -R14 ;  /* 0x000000ffff0ee224 */ /* 0x000fe200078e0a0e */
[----:B------:R-:W-:Y:S01]  /*0fe0*/  ISETP.GT.U32.AND P6, PT, R5, R26, PT ;  /* 0x0000001a0500720c */ /* 0x000fe20003fc4070 */
[----:B------:R-:W-:Y:S01]  /*0ff0*/  IMAD.HI.U32 R11, R9, R30, RZ ;  /* 0x0000001e090b7227 */ /* 0x000fe200078e00ff */
[----:B------:R-:W-:-:S02]  /*1000*/  IABS R76, R23 ;  /* 0x00000017004c7213 */ /* 0x000fc40000000000 */
[C---:B------:R-:W-:Y:S01]  /*1010*/  LOP3.LUT R22, R6.reuse, 0xe4, RZ, 0xfc, !PT ;  /* 0x000000e406167812 */ /* 0x040fe200078efcff */
[----:B------:R-:W-:Y:S01]  /*1020*/  IMAD.HI.U32 R13, R9, R32, RZ ;  /* 0x00000020090d7227 */ /* 0x000fe200078e00ff */
[----:B------:R-:W-:Y:S02]  /*1030*/  LOP3.LUT R25, R6, 0x3e, RZ, 0xfc, !PT ;  /* 0x0000003e06197812 */ /* 0x000fe400078efcff */
[----:B------:R-:W-:Y:S01]  /*1040*/  IABS R74, R22 ;  /* 0x00000016004a7213 */ /* 0x000fe20000000000 */
[--C-:B------:R-:W-:Y:S01]  /*1050*/  @!P2 IMAD.IADD R20, R20, 0x1, -R5.reuse ;  /* 0x000000011414a824 */ /* 0x100fe200078e0a05 */
[----:B------:R-:W-:Y:S01]  /*1060*/  LOP3.LUT R27, R6, 0x3c, RZ, 0xfc, !PT ;  /* 0x0000003c061b7812 */ /* 0x000fe200078efcff */
[--C-:B------:R-:W-:Y:S01]  /*1070*/  @!P3 IMAD.IADD R24, R24, 0x1, -R5.reuse ;  /* 0x000000011818b824 */ /* 0x100fe200078e0a05 */
[----:B------:R-:W-:Y:S01]  /*1080*/  LOP3.LUT R29, R6, 0x14, RZ, 0xfc, !PT ;  /* 0x00000014061d7812 */ /* 0x000fe200078efcff */
[----:B------:R-:W-:Y:S01]  /*1090*/  @!P6 IMAD.IADD R26, R26, 0x1, -R5 ;  /* 0x000000011a1ae824 */ /* 0x000fe200078e0a05 */
[C---:B------:R-:W-:Y:S01]  /*10a0*/  ISETP.GT.U32.AND P2, PT, R5.reuse, R20, PT ;  /* 0x000000140500720c */ /* 0x040fe20003f44070 */
[----:B------:R-:W-:Y:S01]  /*10b0*/  IMAD.MOV R11, RZ, RZ, -R11 ;  /* 0x000000ffff0b7224 */ /* 0x000fe200078e0a0b */
[C---:B------:R-:W-:Y:S01]  /*10c0*/  ISETP.GT.U32.AND P3, PT, R5.reuse, R24, PT ;  /* 0x000000180500720c */ /* 0x040fe20003f64070 */
[----:B------:R-:W-:Y:S01]  /*10d0*/  IMAD.MOV R13, RZ, RZ, -R13 ;  /* 0x000000ffff0d7224 */ /* 0x000fe200078e0a0d */
[C---:B------:R-:W-:Y:S01]  /*10e0*/  ISETP.GT.U32.AND P6, PT, R5.reuse, R26, PT ;  /* 0x0000001a0500720c */ /* 0x040fe20003fc4070 */
[C---:B------:R-:W-:Y:S01]  /*10f0*/  IMAD R30, R5.reuse, R11, R30 ;  /* 0x0000000b051e7224 */ /* 0x040fe200078e021e */
[----:B------:R-:W-:Y:S01]  /*1100*/  IABS R44, R29 ;  /* 0x0000001d002c7213 */ /* 0x000fe20000000000 */
[----:B------:R-:W-:Y:S01]  /*1110*/  IMAD R32, R5, R13, R32 ;  /* 0x0000000d05207224 */ /* 0x000fe200078e0220 */
[C---:B------:R-:W-:Y:S01]  /*1120*/  LOP3.LUT R31, R6.reuse, 0x12, RZ, 0xfc, !PT ;  /* 0x00000012061f7812 */ /* 0x040fe200078efcff */
[----:B------:R-:W-:Y:S01]  /*1130*/  IMAD.HI.U32 R11, R9, R36, RZ ;  /* 0x00000024090b7227 */ /* 0x000fe200078e00ff */
[----:B------:R-:W-:-:S02]  /*1140*/  LOP3.LUT R33, R6, 0x10, RZ, 0xfc, !PT ;  /* 0x0000001006217812 */ /* 0x000fc400078efcff */
[----:B------:R-:W-:Y:S01]  /*1150*/  IABS R42, R31 ;  /* 0x0000001f002a7213 */ /* 0x000fe20000000000 */
[----:B------:R-:W-:Y:S01]  /*1160*/  @!P5 IMAD.MOV R18, RZ, RZ, -R18 ;  /* 0x000000ffff12d224 */ /* 0x000fe200078e0a12 */
[----:B------:R-:W-:Y:S01]  /*1170*/  ISETP.GE.AND P5, PT, R15, RZ, PT ;  /* 0x000000ff0f00720c */ /* 0x000fe20003fa6270 */
[----:B------:R-:W-:Y:S01]  /*1180*/  @!P3 IMAD.IADD R24, R24, 0x1, -R5 ;  /* 0x000000011818b824 */ /* 0x000fe200078e0a05 */
[----:B------:R-:W-:Y:S01]  /*1190*/  ISETP.GT.U32.AND P3, PT, R5, R30, PT ;  /* 0x0000001e0500720c */ /* 0x000fe20003f64070 */
[----:B------:R-:W-:Y:S01]  /*11a0*/  IMAD.MOV R15, RZ, RZ, -R11 ;  /* 0x000000ffff0f7224 */ /* 0x000fe200078e0a0b */
[----:B------:R-:W-:Y:S01]  /*11b0*/  @!P6 IADD3 R26, R26, -R5, RZ ;  /* 0x800000051a1ae210 */ /* 0x000fe20007ffe0ff */
[----:B------:R-:W-:Y:S01]  /*11c0*/  IMAD.HI.U32 R11, R9, R38, RZ ;  /* 0x00000026090b7227 */ /* 0x000fe200078e00ff */
[C---:B------:R-:W-:Y:S02]  /*11d0*/  ISETP.GT.U32.AND P6, PT, R5.reuse, R32, PT ;  /* 0x000000200500720c */ /* 0x040fe40003fc4070 */
[----:B------:R-:W-:Y:S01]  /*11e0*/  IABS R154, R33 ;  /* 0x00000021009a7213 */ /* 0x000fe20000000000 */
[----:B------:R-:W-:Y:S01]  /*11f0*/  @!P2 IMAD.IADD R20, R20, 0x1, -R5 ;  /* 0x000000011414a824 */ /* 0x000fe200078e0a05 */
[----:B------:R-:W-:Y:S01]  /*1200*/  ISETP.GE.AND P2, PT, R16, RZ, PT ;  /* 0x000000ff1000720c */ /* 0x000fe20003f46270 */
[C---:B------:R-:W-:Y:S01]  /*1210*/  IMAD R36, R5.reuse, R15, R36 ;  /* 0x0000000f05247224 */ /* 0x040fe200078e0224 */
[C---:B------:R-:W-:Y:S01]  /*1220*/  LOP3.LUT R35, R6.reuse, 0xe, RZ, 0xfc, !PT ;  /* 0x0000000e06237812 */ /* 0x040fe200078efcff */
[----:B------:R-:W-:Y:S01]  /*1230*/  IMAD.MOV R16, RZ, RZ, -R11 ;  /* 0x000000ffff107224 */ /* 0x000fe200078e0a0b */
[----:B------:R-:W-:Y:S01]  /*1240*/  LOP3.LUT R37, R6, 0xc, RZ, 0xfc, !PT ;  /* 0x0000000c06257812 */ /* 0x000fe200078efcff */
[--C-:B------:R-:W-:Y:S01]  /*1250*/  @!P3 IMAD.IADD R30, R30, 0x1, -R5.reuse ;  /* 0x000000011e1eb824 */ /* 0x100fe200078e0a05 */
[C---:B------:R-:W-:Y:S01]  /*1260*/  ISETP.GT.U32.AND P3, PT, R5.reuse, R36, PT ;  /* 0x000000240500720c */ /* 0x040fe20003f64070 */
[----:B------:R-:W-:Y:S01]  /*1270*/  IMAD R38, R5, R16, R38 ;  /* 0x0000001005267224 */ /* 0x000fe200078e0226 */
[----:B------:R-:W-:Y:S01]  /*1280*/  LOP3.LUT R16, R6, 0xde, RZ, 0xfc, !PT ;  /* 0x000000de06107812 */ /* 0x000fe200078efcff */
[----:B------:R-:W-:Y:S01]  /*1290*/  @!P6 IMAD.IADD R32, R32, 0x1, -R5 ;  /* 0x000000012020e824 */ /* 0x000fe200078e0a05 */
[----:B------:R-:W-:Y:S01]  /*12a0*/  IABS R28, R35 ;  /* 0x00000023001c7213 */ /* 0x000fe20000000000 */
[----:B------:R-:W-:Y:S01]  /*12b0*/  IMAD.HI.U32 R13, R9, R72, RZ ;  /* 0x00000048090d7227 */ /* 0x000fe200078e00ff */
[----:B------:R-:W-:-:S02]  /*12c0*/  ISETP.GT.U32.AND P6, PT, R5, R38, PT ;  /* 0x000000260500720c */ /* 0x000fc40003fc4070 */
[----:B------:R-:W-:Y:S01]  /*12d0*/  IABS R80, R16 ;  /* 0x0000001000507213 */ /* 0x000fe20000000000 */
[----:B------:R-:W-:Y:S01]  /*12e0*/  IMAD.MOV R13, RZ, RZ, -R13 ;  /* 0x000000ffff0d7224 */ /* 0x000fe200078e0a0d */
[----:B------:R-:W-:Y:S01]  /*12f0*/  IABS R40, R37 ;  /* 0x0000002500287213 */ /* 0x000fe20000000000 */
[----:B------:R-:W-:Y:S01]  /*1300*/  IMAD.HI.U32 R11, R9, R76, RZ ;  /* 0x0000004c090b7227 */ /* 0x000fe200078e00ff */
[C---:B------:R-:W-:Y:S02]  /*1310*/  LOP3.LUT R39, R6.reuse, 0xa, RZ, 0xfc, !PT ;  /* 0x0000000a06277812 */ /* 0x040fe400078efcff */
[----:B------:R-:W-:Y:S01]  /*1320*/  LOP3.LUT R41, R6, 0x8, RZ, 0xfc, !PT ;  /* 0x0000000806297812 */ /* 0x000fe200078efcff */
[--C-:B------:R-:W-:Y:S01]  /*1330*/  @!P3 IMAD.IADD R36, R36, 0x1, -R5.reuse ;  /* 0x000000012424b824 */ /* 0x100fe200078e0a05 */
[C---:B------:R-:W-:Y:S01]  /*1340*/  ISETP.GT.U32.AND P3, PT, R5.reuse, R30, PT ;  /* 0x0000001e0500720c */ /* 0x040fe20003f64070 */
[C---:B------:R-:W-:Y:S01]  /*1350*/  IMAD R72, R5.reuse, R13, R72 ;  /* 0x0000000d05487224 */ /* 0x040fe200078e0248 */
[----:B------:R-:W-:Y:S01]  /*1360*/  IABS R34, R39 ;  /* 0x0000002700227213 */ /* 0x000fe20000000000 */
[----:B------:R-:W-:Y:S01]  /*1370*/  @!P6 IMAD.IADD R38, R38, 0x1, -R5 ;  /* 0x000000012626e824 */ /* 0x000fe200078e0a05 */
[C---:B------:R-:W-:Y:S01]  /*1380*/  ISETP.GT.U32.AND P6, PT, R5.reuse, R36, PT ;  /* 0x000000240500720c */ /* 0x040fe20003fc4070 */
[----:B------:R-:W-:Y:S01]  /*1390*/  @!P1 IMAD.MOV R26, RZ, RZ, -R26 ;  /* 0x000000ffff1a9224 */ /* 0x000fe200078e0a1a */
[C---:B------:R-:W-:Y:S01]  /*13a0*/  ISETP.GT.U32.AND P1, PT, R5.reuse, R72, PT ;  /* 0x000000480500720c */ /* 0x040fe20003f24070 */
[----:B------:R-:W-:Y:S01]  /*13b0*/  IMAD.MOV R11, RZ, RZ, -R11 ;  /* 0x000000ffff0b7224 */ /* 0x000fe200078e0a0b */
[C---:B------:R-:W-:Y:S01]  /*13c0*/  LOP3.LUT R43, R6.reuse, 0x6, RZ, 0xfc, !PT ;  /* 0x00000006062b7812 */ /* 0x040fe200078efcff */
[----:B------:R-:W-:Y:S01]  /*13d0*/  @!P4 IMAD.MOV R24, RZ, RZ, -R24 ;  /* 0x000000ffff18c224 */ /* 0x000fe200078e0a18 */
[----:B------:R-:W-:Y:S01]  /*13e0*/  ISETP.GT.U32.AND P4, PT, R5, R38, PT ;  /* 0x000000260500720c */ /* 0x000fe20003f84070 */
[----:B------:R-:W-:Y:S01]  /*13f0*/  IMAD.HI.U32 R15, R9, R74, RZ ;  /* 0x0000004a090f7227 */ /* 0x000fe200078e00ff */
[----:B------:R-:W-:-:S02]  /*1400*/  LOP3.LUT R45, R6, 0x4, RZ, 0xfc, !PT ;  /* 0x00000004062d7812 */ /* 0x000fc400078efcff */
[----:B------:R-:W-:Y:S01]  /*1410*/  IABS R156, R41 ;  /* 0x00000029009c7213 */ /* 0x000fe20000000000 */
[C---:B------:R-:W-:Y:S01]  /*1420*/  IMAD R76, R5.reuse, R11, R76 ;  /* 0x0000000b054c7224 */ /* 0x040fe200078e024c */
[----:B------:R-:W-:Y:S01]  /*1430*/  LOP3.LUT R73, R0, 0x60, RZ, 0x3c, !PT ;  /* 0x0000006000497812 */ /* 0x000fe200078e3cff */
[----:B------:R-:W-:Y:S01]  /*1440*/  @!P0 IMAD.MOV R20, RZ, RZ, -R20 ;  /* 0x000000ffff148224 */ /* 0x000fe200078e0a14 */
[C---:B------:R-:W-:Y:S01]  /*1450*/  ISETP.GT.U32.AND P0, PT, R5.reuse, R32, PT ;  /* 0x000000200500720c */ /* 0x040fe20003f04070 */
[----:B------:R-:W-:Y:S02]  /*1460*/  IMAD.MOV R15, RZ, RZ, -R15 ;  /* 0x000000ffff0f7224 */ /* 0x000fe400078e0a0f */
[--C-:B------:R-:W-:Y:S01]  /*1470*/  @!P6 IMAD.IADD R36, R36, 0x1, -R5.reuse ;  /* 0x000000012424e824 */ /* 0x100fe200078e0a05 */
[C---:B------:R-:W-:Y:S01]  /*1480*/  ISETP.GT.U32.AND P6, PT, R5.reuse, R76, PT ;  /* 0x0000004c0500720c */ /* 0x040fe20003fc4070 */
[----:B------:R-:W-:Y:S01]  /*1490*/  IMAD R74, R5, R15, R74 ;  /* 0x0000000f054a7224 */ /* 0x000fe200078e024a */
[----:B------:R-:W-:Y:S01]  /*14a0*/  LOP3.LUT R15, R6, 0xe0, RZ, 0xfc, !PT ;  /* 0x000000e0060f7812 */ /* 0x000fe200078efcff */
[--C-:B------:R-:W-:Y:S01]  /*14b0*/  @!P3 IMAD.IADD R30, R30, 0x1, -R5.reuse ;  /* 0x000000011e1eb824 */ /* 0x100fe200078e0a05 */
[----:B------:R-:W-:Y:S01]  /*14c0*/  @!P4 IADD3 R38, R38, -R5, RZ ;  /* 0x800000052626c210 */ /* 0x000fe20007ffe0ff */
[----:B------:R-:W-:Y:S01]  /*14d0*/  @!P1 IMAD.IADD R72, R72, 0x1, -R5 ;  /* 0x0000000148489824 */ /* 0x000fe200078e0a05 */
[----:B------:R-:W-:Y:S01]  /*14e0*/  IABS R78, R15 ;  /* 0x0000000f004e7213 */ /* 0x000fe20000000000 */
[----:B------:R-:W-:Y:S01]  /*14f0*/  IMAD.HI.U32 R13, R9, R80, RZ ;  /* 0x00000050090d7227 */ /* 0x000fe200078e00ff */
[----:B------:R-:W-:-:S02]  /*1500*/  ISETP.GE.AND P4, PT, R19, RZ, PT ;  /* 0x000000ff1300720c */ /* 0x000fc40003f86270 */
[C---:B------:R-:W-:Y:S01]  /*1510*/  ISETP.GT.U32.AND P3, PT, R5.reuse, R74, PT ;  /* 0x0000004a0500720c */ /* 0x040fe20003f64070 */
[----:B------:R-:W-:Y:S01]  /*1520*/  @!P5 IMAD.MOV R30, RZ, RZ, -R30 ;  /* 0x000000ffff1ed224 */ /* 0x000fe200078e0a1e */
[----:B------:R-:W-:Y:S01]  /*1530*/  ISETP.GT.U32.AND P5, PT, R5, R72, PT ;  /* 0x000000480500720c */ /* 0x000fe20003fa4070 */
[----:B------:R-:W-:Y:S01]  /*1540*/  IMAD.MOV R13, RZ, RZ, -R13 ;  /* 0x000000ffff0d7224 */ /* 0x000fe200078e0a0d */
[----:B------:R-:W-:Y:S01]  /*1550*/  ISETP.GE.AND P1, PT, R21, RZ, PT ;  /* 0x000000ff1500720c */ /* 0x000fe20003f26270 */
[--C-:B------:R-:W-:Y:S01]  /*1560*/  @!P0 IMAD.IADD R32, R32, 0x1, -R5.reuse ;  /* 0x0000000120208824 */ /* 0x100fe200078e0a05 */
[----:B------:R-:W-:Y:S01]  /*1570*/  ISETP.GE.AND P0, PT, R17, RZ, PT ;  /* 0x000000ff1100720c */ /* 0x000fe20003f06270 */
[----:B------:R-:W-:Y:S01]  /*1580*/  IMAD.HI.U32 R11, R9, R78, RZ ;  /* 0x0000004e090b7227 */ /* 0x000fe200078e00ff */
[C---:B------:R-:W-:Y:S02]  /*1590*/  LOP3.LUT R17, R6.reuse, 0xda, RZ, 0xfc, !PT ;  /* 0x000000da06117812 */ /* 0x040fe400078efcff */
[C---:B------:R-:W-:Y:S01]  /*15a0*/  LOP3.LUT R19, R6.reuse, 0xcc, RZ, 0xfc, !PT ;  /* 0x000000cc06137812 */ /* 0x040fe200078efcff */
[C---:B------:R-:W-:Y:S01]  /*15b0*/  IMAD R80, R5.reuse, R13, R80 ;  /* 0x0000000d05507224 */ /* 0x040fe200078e0250 */
[----:B------:R-:W-:Y:S01]  /*15c0*/  LOP3.LUT R13, R6, 0xdc, RZ, 0xfc, !PT ;  /* 0x000000dc060d7812 */ /* 0x000fe200078efcff */
[----:B------:R-:W-:Y:S01]  /*15d0*/  @!P6 IMAD.IADD R76, R76, 0x1, -R5 ;  /* 0x000000014c4ce824 */ /* 0x000fe200078e0a05 */
[----:B------:R-:W-:Y:S01]  /*15e0*/  IABS R82, R17 ;  /* 0x0000001100527213 */ /* 0x000fe20000000000 */
[----:B------:R-:W-:Y:S01]  /*15f0*/  IMAD.MOV R11, RZ, RZ, -R11 ;  /* 0x000000ffff0b7224 */ /* 0x000fe200078e0a0b */
[----:B------:R-:W-:Y:S01]  /*1600*/  IABS R84, R13 ;  /* 0x0000000d00547213 */ /* 0x000fe20000000000 */
[----:B------:R-:W-:Y:S01]  /*1610*/  @!P4 IMAD.MOV R38, RZ, RZ, -R38 ;  /* 0x000000ffff26c224 */ /* 0x000fe200078e0a26 */
[C---:B------:R-:W-:Y:S01]  /*1620*/  ISETP.GT.U32.AND P6, PT, R5.reuse, R76, PT ;  /* 0x0000004c0500720c */ /* 0x040fe20003fc4070 */
[----:B------:R-:W-:Y:S01]  /*1630*/  IMAD R78, R5, R11, R78 ;  /* 0x0000000b054e7224 */ /* 0x000fe200078e024e */
[----:B------:R-:W-:Y:S01]  /*1640*/  ISETP.GE.AND P4, PT, R23, RZ, PT ;  /* 0x000000ff1700720c */ /* 0x000fe20003f86270 */
[----:B------:R-:W-:Y:S01]  /*1650*/  @!P5 IMAD.IADD R72, R72, 0x1, -R5 ;  /* 0x000000014848d824 */ /* 0x000fe200078e0a05 */
[----:B------:R-:W-:Y:S01]  /*1660*/  ISETP.GT.U32.AND P5, PT, R5, R80, PT ;  /* 0x000000500500720c */ /* 0x000fe20003fa4070 */
[----:B------:R-:W-:Y:S01]  /*1670*/  IMAD.HI.U32 R11, R9, R84, RZ ;  /* 0x00000054090b7227 */ /* 0x000fe200078e00ff */
[----:B------:R-:W-:-:S02]  /*1680*/  IABS R100, R19 ;  /* 0x0000001300647213 */ /* 0x000fc40000000000 */
[----:B------:R-:W-:Y:S01]  /*1690*/  LOP3.LUT R21, R6, 0xb8, RZ, 0xfc, !PT ;  /* 0x000000b806157812 */ /* 0x000fe200078efcff */
[----:B------:R-:W-:Y:S01]  /*16a0*/  @!P0 IMAD.MOV R36, RZ, RZ, -R36 ;  /* 0x000000ffff248224 */ /* 0x000fe200078e0a24 */
[C---:B------:R-:W-:Y:S01]  /*16b0*/  ISETP.GT.U32.AND P0, PT, R5.reuse, R78, PT ;  /* 0x0000004e0500720c */ /* 0x040fe20003f04070 */
[----:B------:R-:W-:Y:S01]  /*16c0*/  IMAD.MOV R11, RZ, RZ, -R11 ;  /* 0x000000ffff0b7224 */ /* 0x000fe200078e0a0b */
[----:B------:R-:W-:Y:S01]  /*16d0*/  IABS R120, R21 ;  /* 0x0000001500787213 */ /* 0x000fe20000000000 */
[--C-:B------:R-:W-:Y:S01]  /*16e0*/  @!P6 IMAD.IADD R76, R76, 0x1, -R5.reuse ;  /* 0x000000014c4ce824 */ /* 0x100fe200078e0a05 */
[----:B------:R-:W-:Y:S01]  /*16f0*/  ISETP.GE.AND P6, PT, R16, RZ, PT ;  /* 0x000000ff1000720c */ /* 0x000fe20003fc6270 */
[C---:B------:R-:W-:Y:S01]  /*1700*/  IMAD R84, R5.reuse, R11, R84 ;  /* 0x0000000b05547224 */ /* 0x040fe200078e0254 */
[----:B------:R-:W-:Y:S01]  /*1710*/  LOP3.LUT R11, R6, 0xd8, RZ, 0xfc, !PT ;  /* 0x000000d8060b7812 */ /* 0x000fe200078efcff */
[----:B------:R-:W-:Y:S01]  /*1720*/  @!P4 IMAD.MOV R76, RZ, RZ, -R76 ;  /* 0x000000ffff4cc224 */ /* 0x000fe200078e0a4c */
[----:B------:R-:W-:Y:S01]  /*1730*/  @!P5 IADD3 R80, R80, -R5, RZ ;  /* 0x800000055050d210 */ /* 0x000fe20007ffe0ff */
[--C-:B------:R-:W-:Y:S01]  /*1740*/  @!P3 IMAD.IADD R74, R74, 0x1, -R5.reuse ;  /* 0x000000014a4ab824 */ /* 0x100fe200078e0a05 */
[C---:B------:R-:W-:Y:S01]  /*1750*/  ISETP.GT.U32.AND P4, PT, R5.reuse, R84, PT ;  /* 0x000000540500720c */ /* 0x040fe20003f84070 */
[----:B------:R-:W-:Y:S01]  /*1760*/  @!P2 IMAD.MOV R32, RZ, RZ, -R32 ;  /* 0x000000ffff20a224 */ /* 0x000fe200078e0a20 */
[----:B------:R-:W-:Y:S01]  /*1770*/  ISETP.GT.U32.AND P5, PT, R5, R80, PT ;  /* 0x000000500500720c */ /* 0x000fe20003fa4070 */
[----:B------:R-:W-:Y:S01]  /*1780*/  @!P0 IMAD.IADD R78, R78, 0x1, -R5 ;  /* 0x000000014e4e8824 */ /* 0x000fe200078e0a05 */
[----:B------:R-:W-:Y:S01]  /*1790*/  ISETP.GE.AND P0, PT, R13, RZ, PT ;  /* 0x000000ff0d00720c */ /* 0x000fe20003f06270 */
[----:B------:R-:W-:Y:S01]  /*17a0*/  IMAD.HI.U32 R13, R9, R82, RZ ;  /* 0x00000052090d7227 */ /* 0x000fe200078e00ff */
[----:B------:R-:W-:-:S02]  /*17b0*/  ISETP.GT.U32.AND P2, PT, R5, R74, PT ;  /* 0x0000004a0500720c */ /* 0x000fc40003f44070 */
[----:B------:R-:W-:Y:S01]  /*17c0*/  LOP3.LUT R16, R6, 0xd4, RZ, 0xfc, !PT ;  /* 0x000000d406107812 */ /* 0x000fe200078efcff */
[----:B------:R-:W-:Y:S01]  /*17d0*/  @!P1 IMAD.MOV R72, RZ, RZ, -R72 ;  /* 0x000000ffff489224 */ /* 0x000fe200078e0a48 */
[C---:B------:R-:W-:Y:S01]  /*17e0*/  ISETP.GT.U32.AND P1, PT, R5.reuse, R78, PT ;  /* 0x0000004e0500720c */ /* 0x040fe20003f24070 */
[----:B------:R-:W-:Y:S01]  /*17f0*/  IMAD.MOV R13, RZ, RZ, -R13 ;  /* 0x000000ffff0d7224 */ /* 0x000fe200078e0a0d */
[----:B------:R-:W-:Y:S01]  /*1800*/  IABS R92, R11 ;  /* 0x0000000b005c7213 */ /* 0x000fe20000000000 */
[--C-:B------:R-:W-:Y:S01]  /*1810*/  @!P4 IMAD.IADD R84, R84, 0x1, -R5.reuse ;  /* 0x000000015454c824 */ /* 0x100fe200078e0a05 */
[----:B------:R-:W-:Y:S01]  /*1820*/  IABS R90, R16 ;  /* 0x00000010005a7213 */ /* 0x000fe20000000000 */
[C---:B------:R-:W-:Y:S01]  /*1830*/  IMAD R82, R5.reuse, R13, R82 ;  /* 0x0000000d05527224 */ /* 0x040fe200078e0252 */
[----:B------:R-:W-:Y:S01]  /*1840*/  ISETP.GE.AND P3, PT, R22, RZ, PT ;  /* 0x000000ff1600720c */ /* 0x000fe20003f66270 */
[--C-:B------:R-:W-:Y:S01]  /*1850*/  @!P5 IMAD.IADD R80, R80, 0x1, -R5.reuse ;  /* 0x000000015050d824 */ /* 0x100fe200078e0a05 */
[C---:B------:R-:W-:Y:S01]  /*1860*/  ISETP.GT.U32.AND P4, PT, R5.reuse, R84, PT ;  /* 0x000000540500720c */ /* 0x040fe20003f84070 */
[--C-:B------:R-:W-:Y:S01]  /*1870*/  @!P2 IMAD.IADD R74, R74, 0x1, -R5.reuse ;  /* 0x000000014a4aa824 */ /* 0x100fe200078e0a05 */
[----:B------:R-:W-:Y:S01]  /*1880*/  ISETP.GT.U32.AND P5, PT, R5, R82, PT ;  /* 0x000000520500720c */ /* 0x000fe20003fa4070 */
[----:B------:R-:W-:Y:S01]  /*1890*/  @!P6 IMAD.MOV R80, RZ, RZ, -R80 ;  /* 0x000000ffff50e224 */ /* 0x000fe200078e0a50 */
[----:B------:R-:W-:Y:S01]  /*18a0*/  ISETP.GE.AND P2, PT, R15, RZ, PT ;  /* 0x000000ff0f00720c */ /* 0x000fe20003f46270 */
[----:B------:R-:W-:Y:S01]  /*18b0*/  @!P1 IMAD.IADD R78, R78, 0x1, -R5 ;  /* 0x000000014e4e9824 */ /* 0x000fe200078e0a05 */
[----:B------:R-:W-:Y:S01]  /*18c0*/  ISETP.GE.AND P1, PT, R11, RZ, PT ;  /* 0x000000ff0b00720c */ /* 0x000fe20003f26270 */
[----:B------:R-:W-:Y:S01]  /*18d0*/  IMAD.HI.U32 R11, R9, R92, RZ ;  /* 0x0000005c090b7227 */ /* 0x000fe200078e00ff */
[----:B------:R-:W-:-:S02]  /*18e0*/  LOP3.LUT R13, R6, 0xd6, RZ, 0xfc, !PT ;  /* 0x000000d6060d7812 */ /* 0x000fc400078efcff */
[----:B------:R-:W-:Y:S01]  /*18f0*/  ISETP.GE.AND P6, PT, R16, RZ, PT ;  /* 0x000000ff1000720c */ /* 0x000fe20003fc6270 */
[----:B------:R-:W-:Y:S01]  /*1900*/  IMAD.HI.U32 R15, R9, R90, RZ ;  /* 0x0000005a090f7227 */ /* 0x000fe200078e00ff */
[----:B------:R-:W-:Y:S02]  /*1910*/  IABS R86, R13 ;  /* 0x0000000d00567213 */ /* 0x000fe40000000000 */
[C---:B------:R-:W-:Y:S01]  /*1920*/  LOP3.LUT R16, R6.reuse, 0xd0, RZ, 0xfc, !PT ;  /* 0x000000d006107812 */ /* 0x040fe200078efcff */
[----:B------:R-:W-:Y:S01]  /*1930*/  IMAD.MOV R11, RZ, RZ, -R11 ;  /* 0x000000ffff0b7224 */ /* 0x000fe200078e0a0b */
[----:B------:R-:W-:Y:S01]  /*1940*/  LOP3.LUT R22, R6, 0x70, RZ, 0xfc, !PT ;  /* 0x0000007006167812 */ /* 0x000fe200078efcff */
[----:B------:R-:W-:Y:S01]  /*1950*/  IMAD.MOV R15, RZ, RZ, -R15 ;  /* 0x000000ffff0f7224 */ /* 0x000fe200078e0a0f */
[----:B------:R-:W-:Y:S01]  /*1960*/  IABS R96, R16 ;  /* 0x0000001000607213 */ /* 0x000fe20000000000 */
[--C-:B------:R-:W-:Y:S01]  /*1970*/  @!P5 IMAD.IADD R82, R82, 0x1, -R5.reuse ;  /* 0x000000015252d824 */ /* 0x100fe200078e0a05 */
[----:B------:R-:W-:Y:S01]  /*1980*/  IABS R204, R22 ;  /* 0x0000001600cc7213 */ /* 0x000fe20000000000 */
[C---:B------:R-:W-:Y:S01]  /*1990*/  IMAD R92, R5.reuse, R11, R92 ;  /* 0x0000000b055c7224 */ /* 0x040fe200078e025c */
[----:B------:R-:W-:Y:S01]  /*19a0*/  LOP3.LUT R23, R6, 0x50, RZ, 0xfc, !PT ;  /* 0x0000005006177812 */ /* 0x000fe200078efcff */
[----:B------:R-:W-:Y:S01]  /*19b0*/  @!P4 IMAD.IADD R84, R84, 0x1, -R5 ;  /* 0x000000015454c824 */ /* 0x000fe200078e0a05 */
[C---:B------:R-:W-:Y:S01]  /*19c0*/  ISETP.GT.U32.AND P5, PT, R5.reuse, R82, PT ;  /* 0x000000520500720c */ /* 0x040fe20003fa4070 */
[C---:B------:R-:W-:Y:S01]  /*19d0*/  IMAD R90, R5.reuse, R15, R90 ;  /* 0x0000000f055a7224 */ /* 0x040fe200078e025a */
[----:B------:R-:W-:Y:S01]  /*19e0*/  ISETP.GT.U32.AND P4, PT, R5, R92, PT ;  /* 0x0000005c0500720c */ /* 0x000fe20003f84070 */
[----:B------:R-:W-:Y:S01]  /*19f0*/  @!P2 IMAD.MOV R78, RZ, RZ, -R78 ;  /* 0x000000ffff4ea224 */ /* 0x000fe200078e0a4e */
[----:B------:R-:W-:Y:S01]  /*1a00*/  ISETP.GE.AND P2, PT, R13, RZ, PT ;  /* 0x000000ff0d00720c */ /* 0x000fe20003f46270 */
[----:B------:R-:W-:Y:S01]  /*1a10*/  @!P0 IMAD.MOV R84, RZ, RZ, -R84 ;  /* 0x000000ffff548224 */ /* 0x000fe200078e0a54 */
[----:B------:R-:W-:Y:S01]  /*1a20*/  ISETP.GT.U32.AND P0, PT, R5, R90, PT ;  /* 0x0000005a0500720c */ /* 0x000fe20003f04070 */
[----:B------:R-:W-:Y:S01]  /*1a30*/  IMAD.HI.U32 R13, R9, R86, RZ ;  /* 0x00000056090d7227 */ /* 0x000fe200078e00ff */
[----:B------:R-:W-:-:S03]  /*1a40*/  IABS R236, R23 ;  /* 0x0000001700ec7213 */ /* 0x000fc60000000000 */
[----:B------:R-:W-:Y:S01]  /*1a50*/  @!P3 IMAD.MOV R74, RZ, RZ, -R74 ;  /* 0x000000ffff4ab224 */ /* 0x000fe200078e0a4a */
[----:B------:R-:W-:Y:S01]  /*1a60*/  ISETP.GE.AND P3, PT, R17, RZ, PT ;  /* 0x000000ff1100720c */ /* 0x000fe20003f66270 */
[----:B------:R-:W-:Y:S01]  /*1a70*/  IMAD.MOV R13, RZ, RZ, -R13 ;  /* 0x000000ffff0d7224 */ /* 0x000fe200078e0a0d */
[----:B------:R-:W-:Y:S01]  /*1a80*/  LOP3.LUT R17, R6, 0xce, RZ, 0xfc, !PT ;  /* 0x000000ce06117812 */ /* 0x000fe200078efcff */
[--C-:B------:R-:W-:Y:S01]  /*1a90*/  @!P4 IMAD.IADD R92, R92, 0x1, -R5.reuse ;  /* 0x000000015c5cc824 */ /* 0x100fe200078e0a05 */
[----:B------:R-:W-:Y:S01]  /*1aa0*/  @!P5 IADD3 R82, R82, -R5, RZ ;  /* 0x800000055252d210 */ /* 0x000fe20007ffe0ff */
[----:B------:R-:W-:Y:S01]  /*1ab0*/  IMAD R86, R5, R13, R86 ;  /* 0x0000000d05567224 */ /* 0x000fe200078e0256 */
[----:B------:R-:W-:Y:S01]  /*1ac0*/  LOP3.LUT R13, R6, 0xd2, RZ, 0xfc, !PT ;  /* 0x000000d2060d7812 */ /* 0x000fe200078efcff */
[----:B------:R-:W-:Y:S01]  /*1ad0*/  @!P0 IMAD.IADD R90, R90, 0x1, -R5 ;  /* 0x000000015a5a8824 */ /* 0x000fe200078e0a05 */
[----:B------:R-:W-:Y:S01]  /*1ae0*/  IABS R98, R17 ;  /* 0x0000001100627213 */ /* 0x000fe20000000000 */
[----:B------:R-:W-:Y:S01]  /*1af0*/  IMAD.HI.U32 R15, R9, R100, RZ ;  /* 0x00000064090f7227 */ /* 0x000fe200078e00ff */
[----:B------:R-:W-:-:S02]  /*1b00*/  IABS R94, R13 ;  /* 0x0000000d005e7213 */ /* 0x000fc40000000000 */
[----:B------:R-:W-:Y:S01]  /*1b10*/  ISETP.GT.U32.AND P4, PT, R5, R92, PT ;  /* 0x0000005c0500720c */ /* 0x000fe20003f84070 */
[----:B------:R-:W-:Y:S01]  /*1b20*/  @!P3 IMAD.MOV R82, RZ, RZ, -R82 ;  /* 0x000000ffff52b224 */ /* 0x000fe200078e0a52 */
[----:B------:R-:W-:Y:S01]  /*1b30*/  ISETP.GE.AND P3, PT, R13, RZ, PT ;  /* 0x000000ff0d00720c */ /* 0x000fe20003f66270 */
[----:B------:R-:W-:Y:S01]  /*1b40*/  IMAD.HI.U32 R11, R9, R94, RZ ;  /* 0x0000005e090b7227 */ /* 0x000fe200078e00ff */
[C---:B------:R-:W-:Y:S02]  /*1b50*/  ISETP.GT.U32.AND P0, PT, R5.reuse, R90, PT ;  /* 0x0000005a0500720c */ /* 0x040fe40003f04070 */
[----:B------:R-:W-:Y:S01]  /*1b60*/  ISETP.GT.U32.AND P5, PT, R5, R86, PT ;  /* 0x000000560500720c */ /* 0x000fe20003fa4070 */
[----:B------:R-:W-:-:S04]  /*1b70*/  IMAD.HI.U32 R13, R9, R98, RZ ;  /* 0x00000062090d7227 */ /* 0x000fc800078e00ff */
[----:B------:R-:W-:Y:S02]  /*1b80*/  IMAD.MOV R11, RZ, RZ, -R11 ;  /* 0x000000ffff0b7224 */ /* 0x000fe400078e0a0b */
[----:B------:R-:W-:Y:S02]  /*1b90*/  IMAD.MOV R13, RZ, RZ, -R13 ;  /* 0x000000ffff0d7224 */ /* 0x000fe400078e0a0d */
[C---:B------:R-:W-:Y:S02]  /*1ba0*/  IMAD R94, R5.reuse, R11, R94 ;  /* 0x0000000b055e7224 */ /* 0x040fe400078e025e */
[----:B------:R-:W-:Y:S02]  /*1bb0*/  IMAD.MOV R15, RZ, RZ, -R15 ;  /* 0x000000ffff0f7224 */ /* 0x000fe400078e0a0f */
[C---:B------:R-:W-:Y:S01]  /*1bc0*/  IMAD R98, R5.reuse, R13, R98 ;  /* 0x0000000d05627224 */ /* 0x040fe200078e0262 */
[----:B------:R-:W-:Y:S01]  /*1bd0*/  LOP3.LUT R13, R6, 0xca, RZ, 0xfc, !PT ;  /* 0x000000ca060d7812 */ /* 0x000fe200078efcff */
[--C-:B------:R-:W-:Y:S01]  /*1be0*/  @!P4 IMAD.IADD R92, R92, 0x1, -R5.reuse ;  /* 0x000000015c5cc824 */ /* 0x100fe200078e0a05 */
[C---:B------:R-:W-:Y:S01]  /*1bf0*/  ISETP.GT.U32.AND P4, PT, R5.reuse, R94, PT ;  /* 0x0000005e0500720c */ /* 0x040fe20003f84070 */
[C---:B------:R-:W-:Y:S01]  /*1c00*/  IMAD R100, R5.reuse, R15, R100 ;  /* 0x0000000f05647224 */ /* 0x040fe200078e0264 */
[----:B------:R-:W-:Y:S01]  /*1c10*/  IABS R102, R13 ;  /* 0x0000000d00667213 */ /* 0x000fe20000000000 */
[----:B------:R-:W-:Y:S01]  /*1c20*/  @!P0 IMAD.IADD R90, R90, 0x1, -R5 ;  /* 0x000000015a5a8824 */ /* 0x000fe200078e0a05 */
[----:B------:R-:W-:Y:S01]  /*1c30*/  ISETP.GT.U32.AND P0, PT, R5, R98, PT ;  /* 0x000000620500720c */ /* 0x000fe20003f04070 */
[----:B------:R-:W-:Y:S01]  /*1c40*/  IMAD.HI.U32 R11, R9, R96, RZ ;  /* 0x00000060090b7227 */ /* 0x000fe200078e00ff */
[----:B------:R-:W-:-:S03]  /*1c50*/  LOP3.LUT R15, R6, 0xc8, RZ, 0xfc, !PT ;  /* 0x000000c8060f7812 */ /* 0x000fc600078efcff */
[----:B------:R-:W-:Y:S01]  /*1c60*/  @!P6 IMAD.MOV R90, RZ, RZ, -R90 ;  /* 0x000000ffff5ae224 */ /* 0x000fe200078e0a5a */
[C---:B------:R-:W-:Y:S01]  /*1c70*/  ISETP.GT.U32.AND P6, PT, R5.reuse, R100, PT ;  /* 0x000000640500720c */ /* 0x040fe20003fc4070 */
[----:B------:R-:W-:Y:S01]  /*1c80*/  IMAD.MOV R11, RZ, RZ, -R11 ;  /* 0x000000ffff0b7224 */ /* 0x000fe200078e0a0b */
[----:B------:R-:W-:Y:S01]  /*1c90*/  IABS R104, R15 ;  /* 0x0000000f00687213 */ /* 0x000fe20000000000 */
[----:B------:R-:W-:Y:S02]  /*1ca0*/  @!P5 IMAD.IADD R86, R86, 0x1, -R5 ;  /* 0x000000015656d824 */ /* 0x000fe400078e0a05 */
[----:B------:R-:W-:Y:S02]  /*1cb0*/  IMAD R96, R5, R11, R96 ;  /* 0x0000000b05607224 */ /* 0x000fe400078e0260 */
[----:B------:R-:W-:Y:S01]  /*1cc0*/  IMAD.HI.U32 R11, R9, R102, RZ ;  /* 0x00000066090b7227 */ /* 0x000fe200078e00ff */
[----:B------:R-:W-:-:S03]  /*1cd0*/  ISETP.GT.U32.AND P5, PT, R5, R86, PT ;  /* 0x000000560500720c */ /* 0x000fc60003fa4070 */
[--C-:B------:R-:W-:Y:S02]  /*1ce0*/  @!P4 IMAD.IADD R94, R94, 0x1, -R5.reuse ;  /* 0x000000015e5ec824 */ /* 0x100fe400078e0a05 */
[----:B------:R-:W-:Y:S02]  /*1cf0*/  @!P0 IMAD.IADD R98, R98, 0x1, -R5 ;  /* 0x0000000162628824 */ /* 0x000fe400078e0a05 */
[----:B------:R-:W-:Y:S01]  /*1d00*/  IMAD.MOV R11, RZ, RZ, -R11 ;  /* 0x000000ffff0b7224 */ /* 0x000fe200078e0a0b */
[C---:B------:R-:W-:Y:S01]  /*1d10*/  ISETP.GT.U32.AND P4, PT, R5.reuse, R94, PT ;  /* 0x0000005e0500720c */ /* 0x040fe20003f84070 */
[----:B------:R-:W-:Y:S01]  /*1d20*/  @!P6 IMAD.IADD R100, R100, 0x1, -R5 ;  /* 0x000000016464e824 */ /* 0x000fe200078e0a05 */
[C---:B------:R-:W-:Y:S01]  /*1d30*/  ISETP.GT.U32.AND P6, PT, R5.reuse, R98, PT ;  /* 0x000000620500720c */ /* 0x040fe20003fc4070 */
[----:B------:R-:W-:Y:S02]  /*1d40*/  IMAD R102, R5, R11, R102 ;  /* 0x0000000b05667224 */ /* 0x000fe400078e0266 */
[----:B------:R-:W-:-:S04]  /*1d50*/  IMAD.HI.U32 R11, R9, R104, RZ ;  /* 0x00000068090b7227 */ /* 0x000fc800078e00ff */
[----:B------:R-:W-:Y:S01]  /*1d60*/  @!P1 IMAD.MOV R92, RZ, RZ, -R92 ;  /* 0x000000ffff5c9224 */ /* 0x000fe200078e0a5c */
[C---:B------:R-:W-:Y:S01]  /*1d70*/  ISETP.GT.U32.AND P1, PT, R5.reuse, R96, PT ;  /* 0x000000600500720c */ /* 0x040fe20003f24070 */
[----:B------:R-:W-:Y:S02]  /*1d80*/  IMAD.MOV R11, RZ, RZ, -R11 ;  /* 0x000000ffff0b7224 */ /* 0x000fe400078e0a0b */
[--C-:B------:R-:W-:Y:S01]  /*1d90*/  @!P5 IMAD.IADD R86, R86, 0x1, -R5.reuse ;  /* 0x000000015656d824 */ /* 0x100fe200078e0a05 */
[----:B------:R-:W-:Y:S01]  /*1da0*/  ISETP.GE.AND P5, PT, R16, RZ, PT ;  /* 0x000000ff1000720c */ /* 0x000fe20003fa6270 */
[C---:B------:R-:W-:Y:S01]  /*1db0*/  IMAD R104, R5.reuse, R11, R104 ;  /* 0x0000000b05687224 */ /* 0x040fe200078e0268 */
[----:B------:R-:W-:Y:S01]  /*1dc0*/  LOP3.LUT R16, R6, 0xc6, RZ, 0xfc, !PT ;  /* 0x000000c606107812 */ /* 0x000fe200078efcff */
[--C-:B------:R-:W-:Y:S01]  /*1dd0*/  @!P4 IMAD.IADD R94, R94, 0x1, -R5.reuse ;  /* 0x000000015e5ec824 */ /* 0x100fe200078e0a05 */
[----:B------:R-:W-:Y:S01]  /*1de0*/  @!P2 IADD3 R86, -R86, RZ, RZ ;  /* 0x000000ff5656a210 */ /* 0x000fe20007ffe1ff */
[--C-:B------:R-:W-:Y:S01]  /*1df0*/  @!P6 IMAD.IADD R98, R98, 0x1, -R5.reuse ;  /* 0x000000016262e824 */ /* 0x100fe200078e0a05 */
[C---:B------:R-:W-:Y:S01]  /*1e00*/  ISETP.GT.U32.AND P6, PT, R5.reuse, R104, PT ;  /* 0x000000680500720c */ /* 0x040fe20003fc4070 */
[----:B------:R-:W-:Y:S01]  /*1e10*/  @!P3 IMAD.MOV R94, RZ, RZ, -R94 ;  /* 0x000000ffff5eb224 */ /* 0x000fe200078e0a5e */
[----:B------:R-:W-:Y:S01]  /*1e20*/  ISETP.GT.U32.AND P3, PT, R5, R100, PT ;  /* 0x000000640500720c */ /* 0x000fe20003f64070 */
[----:B------:R-:W-:Y:S01]  /*1e30*/  @!P1 IMAD.IADD R96, R96, 0x1, -R5 ;  /* 0x0000000160609824 */ /* 0x000fe200078e0a05 */
[----:B------:R-:W-:-:S02]  /*1e40*/  ISETP.GE.AND P2, PT, R17, RZ, PT ;  /* 0x000000ff1100720c */ /* 0x000fc40003f46270 */
[C---:B------:R-:W-:Y:S02]  /*1e50*/  LOP3.LUT R17, R6.reuse, 0xc4, RZ, 0xfc, !PT ;  /* 0x000000c406117812 */ /* 0x040fe400078efcff */
[----:B------:R-:W-:Y:S02]  /*1e60*/  IABS R106, R16 ;  /* 0x00000010006a7213 */ /* 0x000fe40000000000 */
[----:B------:R-:W-:Y:S02]  /*1e70*/  ISETP.GE.AND P4, PT, R19, RZ, PT ;  /* 0x000000ff1300720c */ /* 0x000fe40003f86270 */
[----:B------:R-:W-:Y:S01]  /*1e80*/  ISETP.GT.U32.AND P0, PT, R5, R96, PT ;  /* 0x000000600500720c */ /* 0x000fe20003f04070 */
[----:B------:R-:W-:Y:S01]  /*1e90*/  IMAD.HI.U32 R11, R9, R106, RZ ;  /* 0x0000006a090b7227 */ /* 0x000fe200078e00ff */
[----:B------:R-:W-:Y:S02]  /*1ea0*/  LOP3.LUT R19, R6, 0xc2, RZ, 0xfc, !PT ;  /* 0x000000c206137812 */ /* 0x000fe400078efcff */
[----:B------:R-:W-:Y:S01]  /*1eb0*/  IABS R108, R17 ;  /* 0x00000011006c7213 */ /* 0x000fe20000000000 */
[----:B------:R-:W-:Y:S01]  /*1ec0*/  IMAD.MOV R11, RZ, RZ, -R11 ;  /* 0x000000ffff0b7224 */ /* 0x000fe200078e0a0b */
[----:B------:R-:W-:Y:S01]  /*1ed0*/  ISETP.GE.AND P1, PT, R13, RZ, PT ;  /* 0x000000ff0d00720c */ /* 0x000fe20003f26270 */
[----:B------:R-:W-:Y:S01]  /*1ee0*/  @!P3 IMAD.IADD R100, R100, 0x1, -R5 ;  /* 0x000000016464b824 */ /* 0x000fe200078e0a05 */
[----:B------:R-:W-:Y:S01]  /*1ef0*/  IABS R110, R19 ;  /* 0x00000013006e7213 */ /* 0x000fe20000000000 */
[----:B------:R-:W-:Y:S01]  /*1f00*/  IMAD.HI.U32 R13, R9, R108, RZ ;  /* 0x0000006c090d7227 */ /* 0x000fe200078e00ff */
[----:B------:R-:W-:-:S02]  /*1f10*/  @!P6 IADD3 R104, R104, -R5, RZ ;  /* 0x800000056868e210 */ /* 0x000fc40007ffe0ff */
[----:B------:R-:W-:Y:S01]  /*1f20*/  ISETP.GE.AND P3, PT, R15, RZ, PT ;  /* 0x000000ff0f00720c */ /* 0x000fe20003f66270 */
[----:B------:R-:W-:Y:S01]  /*1f30*/  IMAD.HI.U32 R15, R9, R110, RZ ;  /* 0x0000006e090f7227 */ /* 0x000fe200078e00ff */
[----:B------:R-:W-:-:S03]  /*1f40*/  ISETP.GT.U32.AND P6, PT, R5, R104, PT ;  /* 0x000000680500720c */ /* 0x000fc60003fc4070 */
[----:B------:R-:W-:Y:S02]  /*1f50*/  IMAD.MOV R13, RZ, RZ, -R13 ;  /* 0x000000ffff0d7224 */ /* 0x000fe400078e0a0d */
[C---:B------:R-:W-:Y:S02]  /*1f60*/  IMAD R106, R5.reuse, R11, R106 ;  /* 0x0000000b056a7224 */ /* 0x040fe400078e026a */
[----:B------:R-:W-:Y:S01]  /*1f70*/  @!P0 IMAD.IADD R96, R96, 0x1, -R5 ;  /* 0x0000000160608824 */ /* 0x000fe200078e0a05 */
[C---:B------:R-:W-:Y:S01]  /*1f80*/  ISETP.GT.U32.AND P0, PT, R5.reuse, R102, PT ;  /* 0x000000660500720c */ /* 0x040fe20003f04070 */
[----:B------:R-:W-:Y:S02]  /*1f90*/  IMAD.MOV R15, RZ, RZ, -R15 ;  /* 0x000000ffff0f7224 */ /* 0x000fe400078e0a0f */
[C---:B------:R-:W-:Y:S02]  /*1fa0*/  IMAD R108, R5.reuse, R13, R108 ;  /* 0x0000000d056c7224 */ /* 0x040fe400078e026c */
[----:B------:R-:W-:Y:S01]  /*1fb0*/  @!P2 IMAD.MOV R98, RZ, RZ, -R98 ;  /* 0x000000ffff62a224 */ /* 0x000fe200078e0a62 */
[C---:B------:R-:W-:Y:S01]  /*1fc0*/  ISETP.GT.U32.AND P2, PT, R5.reuse, R106, PT ;  /* 0x0000006a0500720c */ /* 0x040fe20003f44070 */
[C---:B------:R-:W-:Y:S01]  /*1fd0*/  IMAD R110, R5.reuse, R15, R110 ;  /* 0x0000000f056e7224 */ /* 0x040fe200078e026e */
[----:B------:R-:W-:Y:S01]  /*1fe0*/  LOP3.LUT R15, R6, 0xc0, RZ, 0xfc, !PT ;  /* 0x000000c0060f7812 */ /* 0x000fe200078efcff */
[----:B------:R-:W-:Y:S01]  /*1ff0*/  @!P4 IMAD.MOV R100, RZ, RZ, -R100 ;  /* 0x000000ffff64c224 */ /* 0x000fe200078e0a64 */
[C---:B------:R-:W-:Y:S01]  /*2000*/  ISETP.GT.U32.AND P4, PT, R5.reuse, R108, PT ;  /* 0x0000006c0500720c */ /* 0x040fe20003f84070 */
[--C-:B------:R-:W-:Y:S01]  /*2010*/  @!P6 IMAD.IADD R104, R104, 0x1, -R5.reuse ;  /* 0x000000016868e824 */ /* 0x100fe200078e0a05 */
[C---:B------:R-:W-:Y:S01]  /*2020*/  ISETP.GT.U32.AND P6, PT, R5.reuse, R110, PT ;  /* 0x0000006e0500720c */ /* 0x040fe20003fc4070 */
[--C-:B------:R-:W-:Y:S01]  /*2030*/  @!P0 IMAD.IADD R102, R102, 0x1, -R5.reuse ;  /* 0x0000000166668824 */ /* 0x100fe200078e0a05 */
[----:B------:R-:W-:Y:S01]  /*2040*/  ISETP.GE.AND P0, PT, R16, RZ, PT ;  /* 0x000000ff1000720c */ /* 0x000fe20003f06270 */
[----:B------:R-:W-:Y:S01]  /*2050*/  @!P5 IMAD.MOV R96, RZ, RZ, -R96 ;  /* 0x000000ffff60d224 */ /* 0x000fe200078e0a60 */
[----:B------:R-:W-:Y:S01]  /*2060*/  IABS R114, R15 ;  /* 0x0000000f00727213 */ /* 0x000fe20000000000 */
[----:B------:R-:W-:Y:S01]  /*2070*/  @!P3 IMAD.MOV R104, RZ, RZ, -R104 ;  /* 0x000000ffff68b224 */ /* 0x000fe200078e0a68 */
[----:B------:R-:W-:Y:S01]  /*2080*/  LOP3.LUT R16, R6, 0xbe, RZ, 0xfc, !PT ;  /* 0x000000be06107812 */ /* 0x000fe200078efcff */
[----:B------:R-:W-:Y:S01]  /*2090*/  @!P2 IMAD.IADD R106, R106, 0x1, -R5 ;  /* 0x000000016a6aa824 */ /* 0x000fe200078e0a05 */
[----:B------:R-:W-:Y:S01]  /*20a0*/  ISETP.GT.U32.AND P5, PT, R5, R102, PT ;  /* 0x000000660500720c */ /* 0x000fe20003fa4070 */
[----:B------:R-:W-:Y:S01]  /*20b0*/  IMAD.HI.U32 R11, R9, R114, RZ ;  /* 0x00000072090b7227 */ /* 0x000fe200078e00ff */
[----:B------:R-:W-:-:S02]  /*20c0*/  IABS R112, R16 ;  /* 0x0000001000707213 */ /* 0x000fc40000000000 */
[----:B------:R-:W-:Y:S01]  /*20d0*/  ISETP.GE.AND P2, PT, R19, RZ, PT ;  /* 0x000000ff1300720c */ /* 0x000fe20003f46270 */
[--C-:B------:R-:W-:Y:S01]  /*20e0*/  @!P4 IMAD.IADD R108, R108, 0x1, -R5.reuse ;  /* 0x000000016c6cc824 */ /* 0x100fe200078e0a05 */
[C---:B------:R-:W-:Y:S01]  /*20f0*/  ISETP.GT.U32.AND P4, PT, R5.reuse, R106, PT ;  /* 0x0000006a0500720c */ /* 0x040fe20003f84070 */
[----:B------:R-:W-:Y:S01]  /*2100*/  @!P6 IMAD.IADD R110, R110, 0x1, -R5 ;  /* 0x000000016e6ee824 */ /* 0x000fe200078e0a05 */
[----:B------:R-:W-:Y:S01]  /*2110*/  LOP3.LUT R19, R6, 0xba, RZ, 0xfc, !PT ;  /* 0x000000ba06137812 */ /* 0x000fe200078efcff */
[----:B------:R-:W-:Y:S01]  /*2120*/  IMAD.MOV R13, RZ, RZ, -R11 ;  /* 0x000000ffff0d7224 */ /* 0x000fe200078e0a0b */
[----:B------:R-:W-:Y:S01]  /*2130*/  ISETP.GT.U32.AND P6, PT, R5, R108, PT ;  /* 0x0000006c0500720c */ /* 0x000fe20003fc4070 */
[----:B------:R-:W-:Y:S01]  /*2140*/  IMAD.HI.U32 R11, R9, R112, RZ ;  /* 0x00000070090b7227 */ /* 0x000fe200078e00ff */
[----:B------:R-:W-:-:S03]  /*2150*/  IABS R118, R19 ;  /* 0x0000001300767213 */ /* 0x000fc60000000000 */
[C---:B------:R-:W-:Y:S02]  /*2160*/  IMAD R114, R5.reuse, R13, R114 ;  /* 0x0000000d05727224 */ /* 0x040fe400078e0272 */
[----:B------:R-:W-:Y:S02]  /*2170*/  IMAD.MOV R11, RZ, RZ, -R11 ;  /* 0x000000ffff0b7224 */ /* 0x000fe400078e0a0b */
[--C-:B------:R-:W-:Y:S01]  /*2180*/  @!P4 IMAD.IADD R106, R106, 0x1, -R5.reuse ;  /* 0x000000016a6ac824 */ /* 0x100fe200078e0a05 */
[C---:B------:R-:W-:Y:S01]  /*2190*/  ISETP.GT.U32.AND P4, PT, R5.reuse, R114, PT ;  /* 0x000000720500720c */ /* 0x040fe20003f84070 */
[----:B------:R-:W-:Y:S02]  /*21a0*/  IMAD R112, R5, R11, R112 ;  /* 0x0000000b05707224 */ /* 0x000fe400078e0270 */
[--C-:B------:R-:W-:Y:S01]  /*21b0*/  @!P5 IMAD.IADD R102, R102, 0x1, -R5.reuse ;  /* 0x000000016666d824 */ /* 0x100fe200078e0a05 */
[----:B------:R-:W-:Y:S01]  /*21c0*/  ISETP.GE.AND P5, PT, R17, RZ, PT ;  /* 0x000000ff1100720c */ /* 0x000fe20003fa6270 */
[----:B------:R-:W-:Y:S01]  /*21d0*/  @!P6 IMAD.IADD R108, R108, 0x1, -R5 ;  /* 0x000000016c6ce824 */ /* 0x000fe200078e0a05 */
[C---:B------:R-:W-:Y:S01]  /*21e0*/  ISETP.GT.U32.AND P6, PT, R5.reuse, R112, PT ;  /* 0x000000700500720c */ /* 0x040fe20003fc4070 */
[----:B------:R-:W-:Y:S01]  /*21f0*/  @!P1 IMAD.MOV R102, RZ, RZ, -R102 ;  /* 0x000000ffff669224 */ /* 0x000fe200078e0a66 */
[----:B------:R-:W-:Y:S01]  /*2200*/  LOP3.LUT R17, R6, 0xbc, RZ, 0xfc, !PT ;  /* 0x000000bc06117812 */ /* 0x000fe200078efcff */
[----:B------:R-:W-:Y:S01]  /*2210*/  @!P0 IMAD.MOV R106, RZ, RZ, -R106 ;  /* 0x000000ffff6a8224 */ /* 0x000fe200078e0a6a */
[----:B------:R-:W-:-:S02]  /*2220*/  ISETP.GT.U32.AND P1, PT, R5, R110, PT ;  /* 0x0000006e0500720c */ /* 0x000fc40003f24070 */
[----:B------:R-:W-:Y:S01]  /*2230*/  IABS R116, R17 ;  /* 0x0000001100747213 */ /* 0x000fe20000000000 */
[----:B------:R-:W-:Y:S01]  /*2240*/  @!P4 IMAD.IADD R114, R114, 0x1, -R5 ;  /* 0x000000017272c824 */ /* 0x000fe200078e0a05 */
[----:B------:R-:W-:Y:S02]  /*2250*/  ISETP.GE.AND P4, PT, R16, RZ, PT ;  /* 0x000000ff1000720c */ /* 0x000fe40003f86270 */
[----:B------:R-:W-:Y:S01]  /*2260*/  LOP3.LUT R16, R6, 0xb2, RZ, 0xfc, !PT ;  /* 0x000000b206107812 */ /* 0x000fe200078efcff */
[----:B------:R-:W-:-:S03]  /*2270*/  IMAD.HI.U32 R11, R9, R116, RZ ;  /* 0x00000074090b7227 */ /* 0x000fc600078e00ff */
[----:B------:R-:W-:Y:S01]  /*2280*/  IABS R124, R16 ;  /* 0x00000010007c7213 */ /* 0x000fe20000000000 */
[----:B------:R-:W-:Y:S01]  /*2290*/  @!P6 IMAD.IADD R112, R112, 0x1, -R5 ;  /* 0x000000017070e824 */ /* 0x000fe200078e0a05 */
[----:B------:R-:W-:Y:S01]  /*22a0*/  ISETP.GT.U32.AND P6, PT, R5, R114, PT ;  /* 0x000000720500720c */ /* 0x000fe20003fc4070 */
[----:B------:R-:W-:Y:S01]  /*22b0*/  IMAD.MOV R13, RZ, RZ, -R11 ;  /* 0x000000ffff0d7224 */ /* 0x000fe200078e0a0b */
[----:B------:R-:W-:Y:S01]  /*22c0*/  @!P1 IADD3 R110, R110, -R5, RZ ;  /* 0x800000056e6e9210 */ /* 0x000fe20007ffe0ff */
[----:B------:R-:W-:Y:S01]  /*22d0*/  IMAD.HI.U32 R11, R9, R118, RZ ;  /* 0x00000076090b7227 */ /* 0x000fe200078e00ff */
[----:B------:R-:W-:Y:S02]  /*22e0*/  ISETP.GT.U32.AND P0, PT, R5, R112, PT ;  /* 0x000000700500720c */ /* 0x000fe40003f04070 */
[----:B------:R-:W-:Y:S01]  /*22f0*/  ISETP.GE.AND P1, PT, R15, RZ, PT ;  /* 0x000000ff0f00720c */ /* 0x000fe20003f26270 */
[----:B------:R-:W-:Y:S01]  /*2300*/  IMAD R116, R5, R13, R116 ;  /* 0x0000000d05747224 */ /* 0x000fe200078e0274 */
[----:B------:R-:W-:Y:S01]  /*2310*/  LOP3.LUT R15, R6, 0xb4, RZ, 0xfc, !PT ;  /* 0x000000b4060f7812 */ /* 0x000fe200078efcff */
[----:B------:R-:W-:-:S02]  /*2320*/  IMAD.MOV R13, RZ, RZ, -R11 ;  /* 0x000000ffff0d7224 */ /* 0x000fc400078e0a0b */
[----:B------:R-:W-:Y:S01]  /*2330*/  IMAD.HI.U32 R11, R9, R120, RZ ;  /* 0x00000078090b7227 */ /* 0x000fe200078e00ff */
[C---:B------:R-:W-:Y:S02]  /*2340*/  ISETP.GT.U32.AND P3, PT, R5.reuse, R116, PT ;  /* 0x000000740500720c */ /* 0x040fe40003f64070 */
[----:B------:R-:W-:Y:S01]  /*2350*/  IABS R126, R15 ;  /* 0x0000000f007e7213 */ /* 0x000fe20000000000 */
[C---:B------:R-:W-:Y:S01]  /*2360*/  IMAD R118, R5.reuse, R13, R118 ;  /* 0x0000000d05767224 */ /* 0x040fe200078e0276 */
[----:B------:R-:W-:Y:S01]  /*2370*/  LOP3.LUT R13, R6, 0xb6, RZ, 0xfc, !PT ;  /* 0x000000b6060d7812 */ /* 0x000fe200078efcff */
[----:B------:R-:W-:Y:S02]  /*2380*/  @!P6 IMAD.IADD R114, R114, 0x1, -R5 ;  /* 0x000000017272e824 */ /* 0x000fe400078e0a05 */
[----:B------:R-:W-:Y:S01]  /*2390*/  IMAD.MOV R11, RZ, RZ, -R11 ;  /* 0x000000ffff0b7224 */ /* 0x000fe200078e0a0b */
[C---:B------:R-:W-:Y:S01]  /*23a0*/  ISETP.GT.U32.AND P6, PT, R5.reuse, R118, PT ;  /* 0x000000760500720c */ /* 0x040fe20003fc4070 */
[--C-:B------:R-:W-:Y:S01]  /*23b0*/  @!P0 IMAD.IADD R112, R112, 0x1, -R5.reuse ;  /* 0x0000000170708824 */ /* 0x100fe200078e0a05 */
[----:B------:R-:W-:Y:S01]  /*23c0*/  IABS R122, R13 ;  /* 0x0000000d007a7213 */ /* 0x000fe20000000000 */
[----:B------:R-:W-:Y:S01]  /*23d0*/  IMAD R120, R5, R11, R120 ;  /* 0x0000000b05787224 */ /* 0x000fe200078e0278 */
[----:B------:R-:W-:Y:S01]  /*23e0*/  ISETP.GE.AND P0, PT, R21, RZ, PT ;  /* 0x000000ff1500720c */ /* 0x000fe20003f06270 */
[----:B------:R-:W-:Y:S01]  /*23f0*/  @!P3 IMAD.IADD R116, R116, 0x1, -R5 ;  /* 0x000000017474b824 */ /* 0x000fe200078e0a05 */
[----:B------:R-:W-:Y:S01]  /*2400*/  ISETP.GE.AND P3, PT, R13, RZ, PT ;  /* 0x000000ff0d00720c */ /* 0x000fe20003f66270 */
[----:B------:R-:W-:Y:S01]  /*2410*/  IMAD.HI.U32 R11, R9, R122, RZ ;  /* 0x0000007a090b7227 */ /* 0x000fe200078e00ff */
[----:B------:R-:W-:-:S03]  /*2420*/  LOP3.LUT R21, R6, 0xa8, RZ, 0xfc, !PT ;  /* 0x000000a806157812 */ /* 0x000fc600078efcff */
[----:B------:R-:W-:Y:S01]  /*2430*/  @!P4 IMAD.MOV R112, RZ, RZ, -R112 ;  /* 0x000000ffff70c224 */ /* 0x000fe200078e0a70 */
[C---:B------:R-:W-:Y:S01]  /*2440*/  ISETP.GT.U32.AND P4, PT, R5.reuse, R120, PT ;  /* 0x000000780500720c */ /* 0x040fe20003f84070 */
[----:B------:R-:W-:Y:S01]  /*2450*/  @!P6 IMAD.IADD R118, R118, 0x1, -R5 ;  /* 0x000000017676e824 */ /* 0x000fe200078e0a05 */
[----:B------:R-:W-:Y:S01]  /*2460*/  ISETP.GT.U32.AND P6, PT, R5, R116, PT ;  /* 0x000000740500720c */ /* 0x000fe20003fc4070 */
[----:B------:R-:W-:Y:S01]  /*2470*/  @!P5 IMAD.MOV R108, RZ, RZ, -R108 ;  /* 0x000000ffff6cd224 */ /* 0x000fe200078e0a6c */
[----:B------:R-:W-:Y:S01]  /*2480*/  ISETP.GE.AND P5, PT, R17, RZ, PT ;  /* 0x000000ff1100720c */ /* 0x000fe20003fa6270 */
[----:B------:R-:W-:Y:S01]  /*2490*/  @!P1 IMAD.MOV R114, RZ, RZ, -R114 ;  /* 0x000000ffff729224 */ /* 0x000fe200078e0a72 */
[----:B------:R-:W-:Y:S01]  /*24a0*/  ISETP.GT.U32.AND P1, PT, R5, R118, PT ;  /* 0x000000760500720c */ /* 0x000fe20003f24070 */
[----:B------:R-:W-:Y:S01]  /*24b0*/  @!P2 IMAD.MOV R110, RZ, RZ, -R110 ;  /* 0x000000ffff6ea224 */ /* 0x000fe200078e0a6e */
[----:B------:R-:W-:Y:S01]  /*24c0*/  IADD3 R11, -R11, RZ, RZ ;  /* 0x000000ff0b0b7210 */ /* 0x000fe20007ffe1ff */
[----:B------:R-:W-:Y:S01]  /*24d0*/  IMAD.HI.U32 R13, R9, R124, RZ ;  /* 0x0000007c090d7227 */ /* 0x000fe200078e00ff */
[----:B------:R-:W-:-:S02]  /*24e0*/  ISETP.GE.AND P2, PT, R19, RZ, PT ;  /* 0x000000ff1300720c */ /* 0x000fc40003f46270 */
[----:B------:R-:W-:Y:S01]  /*24f0*/  LOP3.LUT R17, R6, 0xb0, RZ, 0xfc, !PT ;  /* 0x000000b006117812 */ /* 0x000fe200078efcff */
[C---:B------:R-:W-:Y:S01]  /*2500*/  IMAD R122, R5.reuse, R11, R122 ;  /* 0x0000000b057a7224 */ /* 0x040fe200078e027a */
[----:B------:R-:W-:Y:S01]  /*2510*/  IABS R136, R21 ;  /* 0x0000001500887213 */ /* 0x000fe20000000000 */
[--C-:B------:R-:W-:Y:S01]  /*2520*/  @!P6 IMAD.IADD R116, R116, 0x1, -R5.reuse ;  /* 0x000000017474e824 */ /* 0x100fe200078e0a05 */
[----:B------:R-:W-:Y:S01]  /*2530*/  IABS R128, R17 ;  /* 0x0000001100807213 */ /* 0x000fe20000000000 */
[--C-:B------:R-:W-:Y:S01]  /*2540*/  @!P4 IMAD.IADD R120, R120, 0x1, -R5.reuse ;  /* 0x000000017878c824 */ /* 0x100fe200078e0a05 */
[----:B------:R-:W-:Y:S01]  /*2550*/  ISETP.GT.U32.AND P6, PT, R5, R122, PT ;  /* 0x0000007a0500720c */ /* 0x000fe20003fc4070 */
[----:B------:R-:W-:Y:S01]  /*2560*/  IMAD.HI.U32 R11, R9, R126, RZ ;  /* 0x0000007e090b7227 */ /* 0x000fe200078e00ff */
[----:B------:R-:W-:Y:S02]  /*2570*/  ISETP.GE.AND P4, PT, R16, RZ, PT ;  /* 0x000000ff1000720c */ /* 0x000fe40003f86270 */
[----:B------:R-:W-:Y:S01]  /*2580*/  LOP3.LUT R16, R6, 0xac, RZ, 0xfc, !PT ;  /* 0x000000ac06107812 */ /* 0x000fe200078efcff */
[----:B------:R-:W-:Y:S01]  /*2590*/  @!P1 IMAD.IADD R118, R118, 0x1, -R5 ;  /* 0x0000000176769824 */ /* 0x000fe200078e0a05 */
[----:B------:R-:W-:Y:S01]  /*25a0*/  ISETP.GE.AND P1, PT, R15, RZ, PT ;  /* 0x000000ff0f00720c */ /* 0x000fe20003f26270 */
[----:B------:R-:W-:Y:S01]  /*25b0*/  @!P5 IMAD.MOV R116, RZ, RZ, -R116 ;  /* 0x000000ffff74d224 */ /* 0x000fe200078e0a74 */
[C---:B------:R-:W-:Y:S01]  /*25c0*/  ISETP.GT.U32.AND P5, PT, R5.reuse, R120, PT ;  /* 0x000000780500720c */ /* 0x040fe20003fa4070 */
[----:B------:R-:W-:Y:S01]  /*25d0*/  IMAD.MOV R15, RZ, RZ, -R11 ;  /* 0x000000ffff0f7224 */ /* 0x000fe200078e0a0b */
[----:B------:R-:W-:Y:S01]  /*25e0*/  IABS R134, R16 ;  /* 0x0000001000867213 */ /* 0x000fe20000000000 */
[----:B------:R-:W-:Y:S01]  /*25f0*/  IMAD.MOV R13, RZ, RZ, -R13 ;  /* 0x000000ffff0d7224 */ /* 0x000fe200078e0a0d */
[C---:B------:R-:W-:Y:S01]  /*2600*/  LOP3.LUT R19, R6.reuse, 0xaa, RZ, 0xfc, !PT ;  /* 0x000000aa06137812 */ /* 0x040fe200078efcff */
[C---:B------:R-:W-:Y:S01]  /*2610*/  IMAD R126, R5.reuse, R15, R126 ;  /* 0x0000000f057e7224 */ /* 0x040fe200078e027e */
[----:B------:R-:W-:Y:S01]  /*2620*/  LOP3.LUT R15, R6, 0xae, RZ, 0xfc, !PT ;  /* 0x000000ae060f7812 */ /* 0x000fe200078efcff */
[C---:B------:R-:W-:Y:S01]  /*2630*/  IMAD R124, R5.reuse, R13, R124 ;  /* 0x0000000d057c7224 */ /* 0x040fe200078e027c */
[----:B------:R-:W-:Y:S01]  /*2640*/  IABS R132, R19 ;  /* 0x0000001300847213 */ /* 0x000fe20000000000 */
[--C-:B------:R-:W-:Y:S01]  /*2650*/  @!P6 IMAD.IADD R122, R122, 0x1, -R5.reuse ;  /* 0x000000017a7ae824 */ /* 0x100fe200078e0a05 */
[----:B------:R-:W-:Y:S01]  /*2660*/  IABS R130, R15 ;  /* 0x0000000f00827213 */ /* 0x000fe20000000000 */
[----:B------:R-:W-:Y:S01]  /*2670*/  @!P2 IMAD.MOV R118, RZ, RZ, -R118 ;  /* 0x000000ffff76a224 */ /* 0x000fe200078e0a76 */
[C---:B------:R-:W-:Y:S01]  /*2680*/  ISETP.GT.U32.AND P2, PT, R5.reuse, R126, PT ;  /* 0x0000007e0500720c */ /* 0x040fe20003f44070 */
[----:B------:R-:W-:Y:S01]  /*2690*/  @!P5 IMAD.IADD R120, R120, 0x1, -R5 ;  /* 0x000000017878d824 */ /* 0x000fe200078e0a05 */
[----:B------:R-:W-:Y:S01]  /*26a0*/  ISETP.GT.U32.AND P6, PT, R5, R122, PT ;  /* 0x0000007a0500720c */ /* 0x000fe20003fc4070 */
[----:B------:R-:W-:Y:S01]  /*26b0*/  IMAD.HI.U32 R11, R9, R128, RZ ;  /* 0x00000080090b7227 */ /* 0x000fe200078e00ff */
[----:B------:R-:W-:-:S03]  /*26c0*/  ISETP.GT.U32.AND P5, PT, R5, R124, PT ;  /* 0x0000007c0500720c */ /* 0x000fc60003fa4070 */
[----:B------:R-:W-:Y:S02]  /*26d0*/  IMAD.MOV R11, RZ, RZ, -R11 ;  /* 0x000000ffff0b7224 */ /* 0x000fe400078e0a0b */
[----:B------:R-:W-:-:S04]  /*26e0*/  IMAD.HI.U32 R13, R9, R134, RZ ;  /* 0x00000086090d7227 */ /* 0x000fc800078e00ff */
[----:B------:R-:W-:Y:S02]  /*26f0*/  IMAD R128, R5, R11, R128 ;  /* 0x0000000b05807224 */ /* 0x000fe400078e0280 */
[--C-:B------:R-:W-:Y:S01]  /*2700*/  @!P2 IMAD.IADD R126, R126, 0x1, -R5.reuse ;  /* 0x000000017e7ea824 */ /* 0x100fe200078e0a05 */
[----:B------:R-:W-:Y:S01]  /*2710*/  ISETP.GE.AND P2, PT, R17, RZ, PT ;  /* 0x000000ff1100720c */ /* 0x000fe20003f46270 */
[----:B------:R-:W-:Y:S01]  /*2720*/  @!P6 IMAD.IADD R122, R122, 0x1, -R5 ;  /* 0x000000017a7ae824 */ /* 0x000fe200078e0a05 */
[----:B------:R-:W-:Y:S01]  /*2730*/  @!P5 IADD3 R124, R124, -R5, RZ ;  /* 0x800000057c7cd210 */ /* 0x000fe20007ffe0ff */
[----:B------:R-:W-:Y:S01]  /*2740*/  IMAD.HI.U32 R11, R9, R130, RZ ;  /* 0x00000082090b7227 */ /* 0x000fe200078e00ff */
[C---:B------:R-:W-:Y:S02]  /*2750*/  ISETP.GT.U32.AND P6, PT, R5.reuse, R128, PT ;  /* 0x000000800500720c */ /* 0x040fe40003fc4070 */
[----:B------:R-:W-:Y:S01]  /*2760*/  ISETP.GT.U32.AND P5, PT, R5, R126, PT ;  /* 0x0000007e0500720c */ /* 0x000fe20003fa4070 */
[----:B------:R-:W-:Y:S01]  /*2770*/  IMAD.MOV R11, RZ, RZ, -R11 ;  /* 0x000000ffff0b7224 */ /* 0x000fe200078e0a0b */
[----:B------:R-:W-:Y:S01]  /*2780*/  LOP3.LUT R17, R6, 0x96, RZ, 0xfc, !PT ;  /* 0x0000009606117812 */ /* 0x000fe200078efcff */
[----:B------:R-:W-:-:S02]  /*2790*/  IMAD.MOV R13, RZ, RZ, -R13 ;  /* 0x000000ffff0d7224 */ /* 0x000fc400078e0a0d */
[C---:B------:R-:W-:Y:S01]  /*27a0*/  IMAD R130, R5.reuse, R11, R130 ;  /* 0x0000000b05827224 */ /* 0x040fe200078e0282 */
[----:B------:R-:W-:Y:S01]  /*27b0*/  IABS R166, R17 ;  /* 0x0000001100a67213 */ /* 0x000fe20000000000 */
[----:B------:R-:W-:Y:S02]  /*27c0*/  IMAD R134, R5, R13, R134 ;  /* 0x0000000d05867224 */ /* 0x000fe400078e0286 */
[----:B------:R-:W-:-:S04]  /*27d0*/  IMAD.HI.U32 R13, R9, R136, RZ ;  /* 0x00000088090d7227 */ /* 0x000fc800078e00ff */
[--C-:B------:R-:W-:Y:S01]  /*27e0*/  @!P6 IMAD.IADD R128, R128, 0x1, -R5.reuse ;  /* 0x000000018080e824 */ /* 0x100fe200078e0a05 */
[C---:B------:R-:W-:Y:S01]  /*27f0*/  ISETP.GT.U32.AND P6, PT, R5.reuse, R124, PT ;  /* 0x0000007c0500720c */ /* 0x040fe20003fc4070 */
[----:B------:R-:W-:Y:S01]  /*2800*/  @!P5 IMAD.IADD R126, R126, 0x1, -R5 ;  /* 0x000000017e7ed824 */ /* 0x000fe200078e0a05 */
[----:B------:R-:W-:Y:S01]  /*2810*/  ISETP.GT.U32.AND P5, PT, R5, R130, PT ;  /* 0x000000820500720c */ /* 0x000fe20003fa4070 */
[----:B------:R-:W-:Y:S02]  /*2820*/  IMAD.MOV R13, RZ, RZ, -R13 ;  /* 0x000000ffff0d7224 */ /* 0x000fe400078e0a0d */
[----:B------:R-:W-:Y:S01]  /*2830*/  @!P3 IMAD.MOV R122, RZ, RZ, -R122 ;  /* 0x000000ffff7ab224 */ /* 0x000fe200078e0a7a */
[----:B------:R-:W-:Y:S01]  /*2840*/  ISETP.GE.AND P3, PT, R15, RZ, PT ;  /* 0x000000ff0f00720c */ /* 0x000fe20003f66270 */
[----:B------:R-:W-:Y:S01]  /*2850*/  IMAD R136, R5, R13, R136 ;  /* 0x0000000d05887224 */ /* 0x000fe200078e0288 */
[C---:B------:R-:W-:Y:S01]  /*2860*/  LOP3.LUT R15, R6.reuse, 0xa6, RZ, 0xfc, !PT ;  /* 0x000000a6060f7812 */ /* 0x040fe200078efcff */
[----:B------:R-:W-:Y:S01]  /*2870*/  @!P1 IMAD.MOV R126, RZ, RZ, -R126 ;  /* 0x000000ffff7e9224 */ /* 0x000fe200078e0a7e */
[----:B------:R-:W-:Y:S01]  /*2880*/  LOP3.LUT R13, R6, 0xa4, RZ, 0xfc, !PT ;  /* 0x000000a4060d7812 */ /* 0x000fe200078efcff */
[----:B------:R-:W-:Y:S01]  /*2890*/  IMAD.HI.U32 R11, R9, R132, RZ ;  /* 0x00000084090b7227 */ /* 0x000fe200078e00ff */
[----:B------:R-:W-:-:S02]  /*28a0*/  IABS R138, R15 ;  /* 0x0000000f008a7213 */ /* 0x000fc40000000000 */
[----:B------:R-:W-:Y:S01]  /*28b0*/  IABS R140, R13 ;  /* 0x0000000d008c7213 */ /* 0x000fe20000000000 */
[--C-:B------:R-:W-:Y:S01]  /*28c0*/  @!P6 IMAD.IADD R124, R124, 0x1, -R5.reuse ;  /* 0x000000017c7ce824 */ /* 0x100fe200078e0a05 */
[C---:B------:R-:W-:Y:S01]  /*28d0*/  ISETP.GT.U32.AND P6, PT, R5.reuse, R134, PT ;  /* 0x000000860500720c */ /* 0x040fe20003fc4070 */
[----:B------:R-:W-:Y:S02]  /*28e0*/  @!P5 IMAD.IADD R130, R130, 0x1, -R5 ;  /* 0x000000018282d824 */ /* 0x000fe400078e0a05 */
[----:B------:R-:W-:Y:S01]  /*28f0*/  @!P4 IMAD.MOV R124, RZ, RZ, -R124 ;  /* 0x000000ffff7cc224 */ /* 0x000fe200078e0a7c */
[C---:B------:R-:W-:Y:S01]  /*2900*/  ISETP.GT.U32.AND P4, PT, R5.reuse, R136, PT ;  /* 0x000000880500720c */ /* 0x040fe20003f84070 */
[----:B------:R-:W-:Y:S01]  /*2910*/  IMAD.MOV R11, RZ, RZ, -R11 ;  /* 0x000000ffff0b7224 */ /* 0x000fe200078e0a0b */
[C---:B------:R-:W-:Y:S01]  /*2920*/  ISETP.GT.U32.AND P1, PT, R5.reuse, R130, PT ;  /* 0x000000820500720c */ /* 0x040fe20003f24070 */
[----:B------:R-:W-:Y:S01]  /*2930*/  @!P0 IMAD.MOV R120, RZ, RZ, -R120 ;  /* 0x000000ffff788224 */ /* 0x000fe200078e0a78 */
[C---:B------:R-:W-:Y:S01]  /*2940*/  ISETP.GT.U32.AND P0, PT, R5.reuse, R128, PT ;  /* 0x000000800500720c */ /* 0x040fe20003f04070 */
[----:B------:R-:W-:-:S02]  /*2950*/  IMAD R132, R5, R11, R132 ;  /* 0x0000000b05847224 */ /* 0x000fc400078e0284 */
[----:B------:R-:W-:-:S03]  /*2960*/  IMAD.HI.U32 R11, R9, R138, RZ ;  /* 0x0000008a090b7227 */ /* 0x000fc600078e00ff */
[----:B------:R-:W-:Y:S01]  /*2970*/  ISETP.GT.U32.AND P5, PT, R5, R132, PT ;  /* 0x000000840500720c */ /* 0x000fe20003fa4070 */
[--C-:B------:R-:W-:Y:S02]  /*2980*/  @!P6 IMAD.IADD R134, R134, 0x1, -R5.reuse ;  /* 0x000000018686e824 */ /* 0x100fe400078e0a05 */
[--C-:B------:R-:W-:Y:S01]  /*2990*/  @!P4 IMAD.IADD R136, R136, 0x1, -R5.reuse ;  /* 0x000000018888c824 */ /* 0x100fe200078e0a05 */
[----:B------:R-:W-:Y:S01]  /*29a0*/  ISETP.GE.AND P4, PT, R15, RZ, PT ;  /* 0x000000ff0f00720c */ /* 0x000fe20003f86270 */
[----:B------:R-:W-:Y:S01]  /*29b0*/  @!P1 IMAD.IADD R130, R130, 0x1, -R5 ;  /* 0x0000000182829824 */ /* 0x000fe200078e0a05 */
[----:B------:R-:W-:Y:S01]  /*29c0*/  ISETP.GT.U32.AND P6, PT, R5, R134, PT ;  /* 0x000000860500720c */ /* 0x000fe20003fc4070 */
[----:B------:R-:W-:Y:S01]  /*29d0*/  IMAD.MOV R11, RZ, RZ, -R11 ;  /* 0x000000ffff0b7224 */ /* 0x000fe200078e0a0b */
[----:B------:R-:W-:Y:S01]  /*29e0*/  ISETP.GE.AND P1, PT, R21, RZ, PT ;  /* 0x000000ff1500720c */ /* 0x000fe20003f26270 */
[----:B------:R-:W-:Y:S01]  /*29f0*/  @!P3 IMAD.MOV R130, RZ, RZ, -R130 ;  /* 0x000000ffff82b224 */ /* 0x000fe200078e0a82 */
[C---:B------:R-:W-:Y:S01]  /*2a00*/  ISETP.GT.U32.AND P3, PT, R5.reuse, R136, PT ;  /* 0x000000880500720c */ /* 0x040fe20003f64070 */
[----:B------:R-:W-:Y:S01]  /*2a10*/  IMAD R138, R5, R11, R138 ;  /* 0x0000000b058a7224 */ /* 0x000fe200078e028a */
[----:B------:R-:W-:Y:S01]  /*2a20*/  LOP3.LUT R15, R6, 0x9e, RZ, 0xfc, !PT ;  /* 0x0000009e060f7812 */ /* 0x000fe200078efcff */
[----:B------:R-:W-:Y:S01]  /*2a30*/  IMAD.HI.U32 R11, R9, R140, RZ ;  /* 0x0000008c090b7227 */ /* 0x000fe200078e00ff */
[----:B------:R-:W-:-:S02]  /*2a40*/  @!P5 IADD3 R132, R132, -R5, RZ ;  /* 0x800000058484d210 */ /* 0x000fc40007ffe0ff */
[----:B------:R-:W-:Y:S01]  /*2a50*/  IABS R144, R15 ;  /* 0x0000000f00907213 */ /* 0x000fe20000000000 */
[----:B------:R-:W-:Y:S01]  /*2a60*/  IMAD.MOV R11, RZ, RZ, -R11 ;  /* 0x000000ffff0b7224 */ /* 0x000fe200078e0a0b */
[C---:B------:R-:W-:Y:S01]  /*2a70*/  ISETP.GT.U32.AND P5, PT, R5.reuse, R132, PT ;  /* 0x000000840500720c */ /* 0x040fe20003fa4070 */
[--C-:B------:R-:W-:Y:S01]  /*2a80*/  @!P6 IMAD.IADD R134, R134, 0x1, -R5.reuse ;  /* 0x000000018686e824 */ /* 0x100fe200078e0a05 */
[C---:B------:R-:W-:Y:S01]  /*2a90*/  ISETP.GT.U32.AND P6, PT, R5.reuse, R138, PT ;  /* 0x0000008a0500720c */ /* 0x040fe20003fc4070 */
[C---:B------:R-:W-:Y:S01]  /*2aa0*/  IMAD R140, R5.reuse, R11, R140 ;  /* 0x0000000b058c7224 */ /* 0x040fe200078e028c */
[----:B------:R-:W-:Y:S01]  /*2ab0*/  LOP3.LUT R11, R6, 0xa2, RZ, 0xfc, !PT ;  /* 0x000000a2060b7812 */ /* 0x000fe200078efcff */
[--C-:B------:R-:W-:Y:S01]  /*2ac0*/  @!P3 IMAD.IADD R136, R136, 0x1, -R5.reuse ;  /* 0x000000018888b824 */ /* 0x100fe200078e0a05 */
[----:B------:R-:W-:Y:S01]  /*2ad0*/  LOP3.LUT R21, R6, 0x92, RZ, 0xfc, !PT ;  /* 0x0000009206157812 */ /* 0x000fe200078efcff */
[--C-:B------:R-:W-:Y:S01]  /*2ae0*/  @!P0 IMAD.IADD R128, R128, 0x1, -R5.reuse ;  /* 0x0000000180808824 */ /* 0x100fe200078e0a05 */
[----:B------:R-:W-:Y:S01]  /*2af0*/  ISETP.GT.U32.AND P3, PT, R5, R140, PT ;  /* 0x0000008c0500720c */ /* 0x000fe20003f64070 */
[----:B------:R-:W-:Y:S01]  /*2b00*/  @!P1 IMAD.MOV R136, RZ, RZ, -R136 ;  /* 0x000000ffff889224 */ /* 0x000fe200078e0a88 */
[----:B------:R-:W-:Y:S01]  /*2b10*/  ISETP.GE.AND P0, PT, R16, RZ, PT ;  /* 0x000000ff1000720c */ /* 0x000fe20003f06270 */
[----:B------:R-:W-:Y:S01]  /*2b20*/  @!P2 IMAD.MOV R128, RZ, RZ, -R128 ;  /* 0x000000ffff80a224 */ /* 0x000fe200078e0a80 */
[----:B------:R-:W-:Y:S01]  /*2b30*/  ISETP.GE.AND P2, PT, R19, RZ, PT ;  /* 0x000000ff1300720c */ /* 0x000fe20003f46270 */
[--C-:B------:R-:W-:Y:S01]  /*2b40*/  @!P5 IMAD.IADD R132, R132, 0x1, -R5.reuse ;  /* 0x000000018484d824 */ /* 0x100fe200078e0a05 */
[----:B------:R-:W-:Y:S01]  /*2b50*/  IABS R142, R11 ;  /* 0x0000000b008e7213 */ /* 0x000fe20000000000 */
[----:B------:R-:W-:Y:S01]  /*2b60*/  @!P6 IMAD.IADD R138, R138, 0x1, -R5 ;  /* 0x000000018a8ae824 */ /* 0x000fe200078e0a05 */
[----:B------:R-:W-:-:S02]  /*2b70*/  ISETP.GE.AND P5, PT, R13, RZ, PT ;  /* 0x000000ff0d00720c */ /* 0x000fc40003fa6270 */
[----:B------:R-:W-:Y:S02]  /*2b80*/  LOP3.LUT R13, R6, 0xa0, RZ, 0xfc, !PT ;  /* 0x000000a0060d7812 */ /* 0x000fe400078efcff */
[----:B------:R-:W-:Y:S01]  /*2b90*/  ISETP.GT.U32.AND P6, PT, R5, R138, PT ;  /* 0x0000008a0500720c */ /* 0x000fe20003fc4070 */
[----:B------:R-:W-:Y:S01]  /*2ba0*/  @!P3 IMAD.IADD R140, R140, 0x1, -R5 ;  /* 0x000000018c8cb824 */ /* 0x000fe200078e0a05 */
[----:B------:R-:W-:Y:S01]  /*2bb0*/  ISETP.GE.AND P1, PT, R15, RZ, PT ;  /* 0x000000ff0f00720c */ /* 0x000fe20003f26270 */
[----:B------:R-:W-:Y:S01]  /*2bc0*/  @!P0 IMAD.MOV R134, RZ, RZ, -R134 ;  /* 0x000000ffff868224 */ /* 0x000fe200078e0a86 */
[----:B------:R-:W-:Y:S01]  /*2bd0*/  ISETP.GE.AND P0, PT, R11, RZ, PT ;  /* 0x000000ff0b00720c */ /* 0x000fe20003f06270 */
[----:B------:R-:W-:Y:S01]  /*2be0*/  IMAD.HI.U32 R11, R9, R142, RZ ;  /* 0x0000008e090b7227 */ /* 0x000fe200078e00ff */
[----:B------:R-:W-:Y:S02]  /*2bf0*/  ISETP.GT.U32.AND P3, PT, R5, R140, PT ;  /* 0x0000008c0500720c */ /* 0x000fe40003f64070 */
[----:B------:R-:W-:Y:S01]  /*2c00*/  IABS R158, R13 ;  /* 0x0000000d009e7213 */ /* 0x000fe20000000000 */
[----:B------:R-:W-:Y:S01]  /*2c10*/  @!P2 IMAD.MOV R132, RZ, RZ, -R132 ;  /* 0x000000ffff84a224 */ /* 0x000fe200078e0a84 */
[----:B------:R-:W-:Y:S01]  /*2c20*/  ISETP.GE.AND P2, PT, R13, RZ, PT ;  /* 0x000000ff0d00720c */ /* 0x000fe20003f46270 */
[----:B------:R-:W-:Y:S01]  /*2c30*/  IMAD.HI.U32 R13, R9, R144, RZ ;  /* 0x00000090090d7227 */ /* 0x000fe200078e00ff */
[----:B------:R-:W-:-:S02]  /*2c40*/  IADD3 R15, -R11, RZ, RZ ;  /* 0x000000ff0b0f7210 */ /* 0x000fc40007ffe1ff */
[----:B------:R-:W-:Y:S01]  /*2c50*/  LOP3.LUT R16, R6, 0x9c, RZ, 0xfc, !PT ;  /* 0x0000009c06107812 */ /* 0x000fe200078efcff */
[----:B------:R-:W-:Y:S01]  /*2c60*/  @!P6 IMAD.IADD R138, R138, 0x1, -R5 ;  /* 0x000000018a8ae824 */ /* 0x000fe200078e0a05 */
[----:B------:R-:W-:Y:S01]  /*2c70*/  LOP3.LUT R19, R6, 0x94, RZ, 0xfc, !PT ;  /* 0x0000009406137812 */ /* 0x000fe200078efcff */
[C---:B------:R-:W-:Y:S01]  /*2c80*/  IMAD R142, R5.reuse, R15, R142 ;  /* 0x0000000f058e7224 */ /* 0x040fe200078e028e */
[----:B------:R-:W-:Y:S01]  /*2c90*/  ISETP.GE.AND P6, PT, R16, RZ, PT ;  /* 0x000000ff1000720c */ /* 0x000fe20003fc6270 */
[----:B------:R-:W-:Y:S01]  /*2ca0*/  IMAD.MOV R13, RZ, RZ, -R13 ;  /* 0x000000ffff0d7224 */ /* 0x000fe200078e0a0d */
[----:B------:R-:W-:Y:S01]  /*2cb0*/  IABS R160, R16 ;  /* 0x0000001000a07213 */ /* 0x000fe20000000000 */
[----:B------:R-:W-:Y:S01]  /*2cc0*/  @!P4 IMAD.MOV R138, RZ, RZ, -R138 ;  /* 0x000000ffff8ac224 */ /* 0x000fe200078e0a8a */
[C---:B------:R-:W-:Y:S01]  /*2cd0*/  ISETP.GT.U32.AND P4, PT, R5.reuse, R142, PT ;  /* 0x0000008e0500720c */ /* 0x040fe20003f84070 */
[----:B------:R-:W-:Y:S01]  /*2ce0*/  @!P3 IMAD.IADD R140, R140, 0x1, -R5 ;  /* 0x000000018c8cb824 */ /* 0x000fe200078e0a05 */
[----:B------:R-:W-:Y:S01]  /*2cf0*/  LOP3.LUT R16, R6, 0x98, RZ, 0xfc, !PT ;  /* 0x0000009806107812 */ /* 0x000fe200078efcff */
[----:B------:R-:W-:Y:S01]  /*2d00*/  IMAD R144, R5, R13, R144 ;  /* 0x0000000d05907224 */ /* 0x000fe200078e0290 */
[----:B------:R-:W-:Y:S01]  /*2d10*/  IABS R168, R19 ;  /* 0x0000001300a87213 */ /* 0x000fe20000000000 */
[----:B------:R-:W-:Y:S01]  /*2d20*/  @!P5 IMAD.MOV R140, RZ, RZ, -R140 ;  /* 0x000000ffff8cd224 */ /* 0x000fe200078e0a8c */
[----:B------:R-:W-:Y:S01]  /*2d30*/  IABS R164, R16 ;  /* 0x0000001000a47213 */ /* 0x000fe20000000000 */
[----:B------:R-:W-:Y:S01]  /*2d40*/  IMAD.HI.U32 R11, R9, R158, RZ ;  /* 0x0000009e090b7227 */ /* 0x000fe200078e00ff */
[----:B------:R-:W-:-:S02]  /*2d50*/  ISETP.GT.U32.AND P5, PT, R5, R144, PT ;  /* 0x000000900500720c */ /* 0x000fc40003fa4070 */
[----:B------:R-:W-:Y:S01]  /*2d60*/  IABS R170, R21 ;  /* 0x0000001500aa7213 */ /* 0x000fe20000000000 */
[----:B------:R-:W-:Y:S02]  /*2d70*/  IMAD.MOV R15, RZ, RZ, -R11 ;  /* 0x000000ffff0f7224 */ /* 0x000fe400078e0a0b */
[--C-:B------:R-:W-:Y:S02]  /*2d80*/  @!P4 IMAD.IADD R142, R142, 0x1, -R5.reuse ;  /* 0x000000018e8ec824 */ /* 0x100fe400078e0a05 */
[----:B------:R-:W-:Y:S01]  /*2d90*/  IMAD R158, R5, R15, R158 ;  /* 0x0000000f059e7224 */ /* 0x000fe200078e029e */
[----:B------:R-:W-:Y:S01]  /*2da0*/  LOP3.LUT R15, R6, 0x9a, RZ, 0xfc, !PT ;  /* 0x0000009a060f7812 */ /* 0x000fe200078efcff */
[----:B------:R-:W-:Y:S01]  /*2db0*/  IMAD.HI.U32 R11, R9, R160, RZ ;  /* 0x000000a0090b7227 */ /* 0x000fe200078e00ff */
[C---:B------:R-:W-:Y:S02]  /*2dc0*/  ISETP.GT.U32.AND P4, PT, R5.reuse, R142, PT ;  /* 0x0000008e0500720c */ /* 0x040fe40003f84070 */
[----:B------:R-:W-:Y:S01]  /*2dd0*/  ISETP.GT.U32.AND P3, PT, R5, R158, PT ;  /* 0x0000009e0500720c */ /* 0x000fe20003f64070 */
[----:B------:R-:W-:Y:S01]  /*2de0*/  @!P5 IMAD.IADD R144, R144, 0x1, -R5 ;  /* 0x000000019090d824 */ /* 0x000fe200078e0a05 */
[----:B------:R-:W-:Y:S01]  /*2df0*/  IABS R162, R15 ;  /* 0x0000000f00a27213 */ /* 0x000fe20000000000 */
[----:B------:R-:W-:-:S02]  /*2e00*/  IMAD.MOV R11, RZ, RZ, -R11 ;  /* 0x000000ffff0b7224 */ /* 0x000fc400078e0a0b */
[----:B------:R-:W-:Y:S01]  /*2e10*/  IMAD.HI.U32 R13, R9, R164, RZ ;  /* 0x000000a4090d7227 */ /* 0x000fe200078e00ff */
[----:B------:R-:W-:-:S03]  /*2e20*/  ISETP.GT.U32.AND P5, PT, R5, R144, PT ;  /* 0x000000900500720c */ /* 0x000fc60003fa4070 */
[C---:B------:R-:W-:Y:S02]  /*2e30*/  IMAD R160, R5.reuse, R11, R160 ;  /* 0x0000000b05a07224 */ /* 0x040fe400078e02a0 */
[----:B------:R-:W-:Y:S02]  /*2e40*/  IMAD.MOV R13, RZ, RZ, -R13 ;  /* 0x000000ffff0d7224 */ /* 0x000fe400078e0a0d */
[--C-:B------:R-:W-:Y:S02]  /*2e50*/  @!P3 IMAD.IADD R158, R158, 0x1, -R5.reuse ;  /* 0x000000019e9eb824 */ /* 0x100fe400078e0a05 */
[--C-:B------:R-:W-:Y:S01]  /*2e60*/  @!P4 IMAD.IADD R142, R142, 0x1, -R5.reuse ;  /* 0x000000018e8ec824 */ /* 0x100fe200078e0a05 */
[C---:B------:R-:W-:Y:S01]  /*2e70*/  ISETP.GT.U32.AND P4, PT, R5.reuse, R160, PT ;  /* 0x000000a00500720c */ /* 0x040fe20003f84070 */
[C---:B------:R-:W-:Y:S01]  /*2e80*/  IMAD R164, R5.reuse, R13, R164 ;  /* 0x0000000d05a47224 */ /* 0x040fe200078e02a4 */
[----:B------:R-:W-:Y:S01]  /*2e90*/  ISETP.GT.U32.AND P3, PT, R5, R158, PT ;  /* 0x0000009e0500720c */ /* 0x000fe20003f64070 */
[----:B------:R-:W-:-:S02]  /*2ea0*/  @!P5 IMAD.IADD R144, R144, 0x1, -R5 ;  /* 0x000000019090d824 */ /* 0x000fc400078e0a05 */
[----:B------:R-:W-:Y:S01]  /*2eb0*/  IMAD.HI.U32 R11, R9, R162, RZ ;  /* 0x000000a2090b7227 */ /* 0x000fe200078e00ff */
[----:B------:R-:W-:-:S03]  /*2ec0*/  ISETP.GT.U32.AND P5, PT, R5, R164, PT ;  /* 0x000000a40500720c */ /* 0x000fc60003fa4070 */
[----:B------:R-:W-:Y:S02]  /*2ed0*/  IMAD.MOV R11, RZ, RZ, -R11 ;  /* 0x000000ffff0b7224 */ /* 0x000fe400078e0a0b */
[----:B------:R-:W-:Y:S02]  /*2ee0*/  @!P0 IMAD.MOV R142, RZ, RZ, -R142 ;  /* 0x000000ffff8e8224 */ /* 0x000fe400078e0a8e */
[----:B------:R-:W-:Y:S01]  /*2ef0*/  IMAD R162, R5, R11, R162 ;  /* 0x0000000b05a27224 */ /* 0x000fe200078e02a2 */
[----:B------:R-:W-:Y:S01]  /*2f00*/  @!P4 IADD3 R160, R160, -R5, RZ ;  /* 0x80000005a0a0c210 */ /* 0x000fe20007ffe0ff */
[----:B------:R-:W-:Y:S01]  /*2f10*/  IMAD.HI.U32 R11, R9, R166, RZ ;  /* 0x000000a6090b7227 */ /* 0x000fe200078e00ff */
[----:B------:R-:W-:Y:S02]  /*2f20*/  ISETP.GE.AND P4, PT, R15, RZ, PT ;  /* 0x000000ff0f00720c */ /* 0x000fe40003f86270 */
[C---:B------:R-:W-:Y:S01]  /*2f30*/  ISETP.GT.U32.AND P0, PT, R5.reuse, R160, PT ;  /* 0x000000a00500720c */ /* 0x040fe20003f04070 */
[--C-:B------:R-:W-:Y:S01]  /*2f40*/  @!P3 IMAD.IADD R158, R158, 0x1, -R5.reuse ;  /* 0x000000019e9eb824 */ /* 0x100fe200078e0a05 */
[----:B------:R-:W-:Y:S01]  /*2f50*/  ISETP.GT.U32.AND P3, PT, R5, R162, PT ;  /* 0x000000a20500720c */ /* 0x000fe20003f64070 */
[----:B------:R-:W-:Y:S01]  /*2f60*/  @!P5 IMAD.IADD R164, R164, 0x1, -R5 ;  /* 0x00000001a4a4d824 */ /* 0x000fe200078e0a05 */
[----:B------:R-:W-:Y:S01]  /*2f70*/  LOP3.LUT R15, R6, 0x90, RZ, 0xfc, !PT ;  /* 0x00000090060f7812 */ /* 0x000fe200078efcff */
[----:B------:R-:W-:-:S02]  /*2f80*/  IMAD.MOV R11, RZ, RZ, -R11 ;  /* 0x000000ffff0b7224 */ /* 0x000fc400078e0a0b */
[----:B------:R-:W-:Y:S01]  /*2f90*/  IMAD.HI.U32 R13, R9, R168, RZ ;  /* 0x000000a8090d7227 */ /* 0x000fe200078e00ff */
[C---:B------:R-:W-:Y:S02]  /*2fa0*/  ISETP.GT.U32.AND P5, PT, R5.reuse, R164, PT ;  /* 0x000000a40500720c */ /* 0x040fe40003fa4070 */
[----:B------:R-:W-:Y:S01]  /*2fb0*/  IABS R172, R15 ;  /* 0x0000000f00ac7213 */ /* 0x000fe20000000000 */
[----:B------:R-:W-:Y:S02]  /*2fc0*/  IMAD R166, R5, R11, R166 ;  /* 0x0000000b05a67224 */ /* 0x000fe400078e02a6 */
[----:B------:R-:W-:-:S04]  /*2fd0*/  IMAD.HI.U32 R11, R9, R170, RZ ;  /* 0x000000aa090b7227 */ /* 0x000fc800078e00ff */
[----:B------:R-:W-:Y:S02]  /*2fe0*/  IMAD.MOV R13, RZ, RZ, -R13 ;  /* 0x000000ffff0d7224 */ /* 0x000fe400078e0a0d */
[----:B------:R-:W-:Y:S02]  /*2ff0*/  IMAD.MOV R11, RZ, RZ, -R11 ;  /* 0x000000ffff0b7224 */ /* 0x000fe400078e0a0b */
[C---:B------:R-:W-:Y:S02]  /*3000*/  IMAD R168, R5.reuse, R13, R168 ;  /* 0x0000000d05a87224 */ /* 0x040fe400078e02a8 */
[--C-:B------:R-:W-:Y:S01]  /*3010*/  @!P0 IMAD.IADD R160, R160, 0x1, -R5.reuse ;  /* 0x00000001a0a08824 */ /* 0x100fe200078e0a05 */
[C---:B------:R-:W-:Y:S01]  /*3020*/  ISETP.GT.U32.AND P0, PT, R5.reuse, R166, PT ;  /* 0x000000a60500720c */ /* 0x040fe20003f04070 */
[--C-:B------:R-:W-:Y:S01]  /*3030*/  @!P3 IMAD.IADD R162, R162, 0x1, -R5.reuse ;  /* 0x00000001a2a2b824 */ /* 0x100fe200078e0a05 */
[----:B------:R-:W-:Y:S01]  /*3040*/  ISETP.GE.AND P3, PT, R16, RZ, PT ;  /* 0x000000ff1000720c */ /* 0x000fe20003f66270 */
[C---:B------:R-:W-:Y:S01]  /*3050*/  IMAD R170, R5.reuse, R11, R170 ;  /* 0x0000000b05aa7224 */ /* 0x040fe200078e02aa */
[----:B------:R-:W-:Y:S01]  /*3060*/  LOP3.LUT R16, R6, 0x8e, RZ, 0xfc, !PT ;  /* 0x0000008e06107812 */ /* 0x000fe200078efcff */
[----:B------:R-:W-:Y:S01]  /*3070*/  @!P6 IMAD.MOV R160, RZ, RZ, -R160 ;  /* 0x000000ffffa0e224 */ /* 0x000fe200078e0aa0 */
[C---:B------:R-:W-:Y:S01]  /*3080*/  ISETP.GT.U32.AND P6, PT, R5.reuse, R168, PT ;  /* 0x000000a80500720c */ /* 0x040fe20003fc4070 */
[----:B------:R-:W-:Y:S01]  /*3090*/  @!P2 IMAD.MOV R158, RZ, RZ, -R158 ;  /* 0x000000ffff9ea224 */ /* 0x000fe200078e0a9e */
[C---:B------:R-:W-:Y:S01]  /*30a0*/  ISETP.GT.U32.AND P2, PT, R5.reuse, R162, PT ;  /* 0x000000a20500720c */ /* 0x040fe20003f44070 */
[----:B------:R-:W-:Y:S01]  /*30b0*/  @!P5 IMAD.IADD R164, R164, 0x1, -R5 ;  /* 0x00000001a4a4d824 */ /* 0x000fe200078e0a05 */
[----:B------:R-:W-:Y:S01]  /*30c0*/  ISETP.GT.U32.AND P5, PT, R5, R170, PT ;  /* 0x000000aa0500720c */ /* 0x000fe20003fa4070 */
[----:B------:R-:W-:Y:S01]  /*30d0*/  IMAD.HI.U32 R11, R9, R172, RZ ;  /* 0x000000ac090b7227 */ /* 0x000fe200078e00ff */
[----:B------:R-:W-:-:S03]  /*30e0*/  IABS R174, R16 ;  /* 0x0000001000ae7213 */ /* 0x000fc60000000000 */
[--C-:B------:R-:W-:Y:S01]  /*30f0*/  @!P0 IMAD.IADD R166, R166, 0x1, -R5.reuse ;  /* 0x00000001a6a68824 */ /* 0x100fe200078e0a05 */
[----:B------:R-:W-:Y:S01]  /*3100*/  IADD3 R13, -R11, RZ, RZ ;  /* 0x000000ff0b0d7210 */ /* 0x000fe20007ffe1ff */
[----:B------:R-:W-:Y:S01]  /*3110*/  IMAD.HI.U32 R11, R9, R174, RZ ;  /* 0x000000ae090b7227 */ /* 0x000fe200078e00ff */
[----:B------:R-:W-:Y:S02]  /*3120*/  ISETP.GE.AND P0, PT, R21, RZ, PT ;  /* 0x000000ff1500720c */ /* 0x000fe40003f06270 */
[----:B------:R-:W-:Y:S01]  /*3130*/  LOP3.LUT R21, R6, 0x78, RZ, 0xfc, !PT ;  /* 0x0000007806157812 */ /* 0x000fe200078efcff */
[--C-:B------:R-:W-:Y:S01]  /*3140*/  @!P6 IMAD.IADD R168, R168, 0x1, -R5.reuse ;  /* 0x00000001a8a8e824 */ /* 0x100fe200078e0a05 */
[----:B------:R-:W-:Y:S01]  /*3150*/  ISETP.GT.U32.AND P6, PT, R5, R166, PT ;  /* 0x000000a60500720c */ /* 0x000fe20003fc4070 */
[--C-:B------:R-:W-:Y:S01]  /*3160*/  @!P2 IMAD.IADD R162, R162, 0x1, -R5.reuse ;  /* 0x00000001a2a2a824 */ /* 0x100fe200078e0a05 */
[----:B------:R-:W-:Y:S01]  /*3170*/  ISETP.GE.AND P2, PT, R19, RZ, PT ;  /* 0x000000ff1300720c */ /* 0x000fe20003f46270 */
[----:B------:R-:W-:Y:S01]  /*3180*/  @!P5 IMAD.IADD R170, R170, 0x1, -R5 ;  /* 0x00000001aaaad824 */ /* 0x000fe200078e0a05 */
[C---:B------:R-:W-:Y:S01]  /*3190*/  ISETP.GT.U32.AND P5, PT, R5.reuse, R168, PT ;  /* 0x000000a80500720c */ /* 0x040fe20003fa4070 */
[----:B------:R-:W-:Y:S01]  /*31a0*/  @!P4 IMAD.MOV R162, RZ, RZ, -R162 ;  /* 0x000000ffffa2c224 */ /* 0x000fe200078e0aa2 */
[----:B------:R-:W-:Y:S01]  /*31b0*/  LOP3.LUT R19, R6, 0x8a, RZ, 0xfc, !PT ;  /* 0x0000008a06137812 */ /* 0x000fe200078efcff */
[C---:B------:R-:W-:Y:S01]  /*31c0*/  IMAD R172, R5.reuse, R13, R172 ;  /* 0x0000000d05ac7224 */ /* 0x040fe200078e02ac */
[----:B------:R-:W-:Y:S01]  /*31d0*/  ISETP.GT.U32.AND P4, PT, R5, R170, PT ;  /* 0x000000aa0500720c */ /* 0x000fe20003f84070 */
[----:B------:R-:W-:Y:S01]  /*31e0*/  IMAD.MOV R11, RZ, RZ, -R11 ;  /* 0x000000ffff0b7224 */ /* 0x000fe200078e0a0b */
[----:B------:R-:W-:Y:S01]  /*31f0*/  IABS R178, R19 ;  /* 0x0000001300b27213 */ /* 0x000fe20000000000 */
[----:B------:R-:W-:Y:S01]  /*3200*/  @!P1 IMAD.MOV R144, RZ, RZ, -R144 ;  /* 0x000000ffff909224 */ /* 0x000fe200078e0a90 */
[----:B------:R-:W-:Y:S01]  /*3210*/  ISETP.GE.AND P1, PT, R17, RZ, PT ;  /* 0x000000ff1100720c */ /* 0x000fe20003f26270 */
[--C-:B------:R-:W-:Y:S01]  /*3220*/  @!P6 IMAD.IADD R166, R166, 0x1, -R5.reuse ;  /* 0x00000001a6a6e824 */ /* 0x100fe200078e0a05 */
[C---:B------:R-:W-:Y:S01]  /*3230*/  ISETP.GT.U32.AND P6, PT, R5.reuse, R172, PT ;  /* 0x000000ac0500720c */ /* 0x040fe20003fc4070 */
[----:B------:R-:W-:Y:S01]  /*3240*/  IMAD R174, R5, R11, R174 ;  /* 0x0000000b05ae7224 */ /* 0x000fe200078e02ae */
[----:B------:R-:W-:Y:S01]  /*3250*/  LOP3.LUT R17, R6, 0x8c, RZ, 0xfc, !PT ;  /* 0x0000008c06117812 */ /* 0x000fe200078efcff */
[----:B------:R-:W-:Y:S01]  /*3260*/  @!P5 IMAD.IADD R168, R168, 0x1, -R5 ;  /* 0x00000001a8a8d824 */ /* 0x000fe200078e0a05 */
[----:B------:R-:W-:Y:S01]  /*3270*/  ISETP.GE.AND P5, PT, R15, RZ, PT ;  /* 0x000000ff0f00720c */ /* 0x000fe20003fa6270 */
[----:B------:R-:W-:Y:S01]  /*3280*/  IMAD.HI.U32 R13, R9, R178, RZ ;  /* 0x000000b2090d7227 */ /* 0x000fe200078e00ff */
[----:B------:R-:W-:-:S02]  /*3290*/  IABS R176, R17 ;  /* 0x0000001100b07213 */ /* 0x000fc40000000000 */
[----:B------:R-:W-:Y:S01]  /*32a0*/  LOP3.LUT R15, R6, 0x88, RZ, 0xfc, !PT ;  /* 0x00000088060f7812 */ /* 0x000fe200078efcff */
[--C-:B------:R-:W-:Y:S01]  /*32b0*/  @!P4 IMAD.IADD R170, R170, 0x1, -R5.reuse ;  /* 0x00000001aaaac824 */ /* 0x100fe200078e0a05 */
[----:B------:R-:W-:Y:S01]  /*32c0*/  ISETP.GT.U32.AND P4, PT, R5, R174, PT ;  /* 0x000000ae0500720c */ /* 0x000fe20003f84070 */
[----:B------:R-:W-:Y:S01]  /*32d0*/  IMAD.HI.U32 R11, R9, R176, RZ ;  /* 0x000000b0090b7227 */ /* 0x000fe200078e00ff */
[----:B------:R-:W-:Y:S02]  /*32e0*/  IABS R180, R15 ;  /* 0x0000000f00b47213 */ /* 0x000fe40000000000 */
[----:B------:R-:W-:Y:S01]  /*32f0*/  IABS R196, R21 ;  /* 0x0000001500c47213 */ /* 0x000fe20000000000 */
[----:B------:R-:W-:Y:S01]  /*3300*/  @!P6 IMAD.IADD R172, R172, 0x1, -R5 ;  /* 0x00000001acace824 */ /* 0x000fe200078e0a05 */
[----:B------:R-:W-:Y:S01]  /*3310*/  ISETP.GE.AND P6, PT, R16, RZ, PT ;  /* 0x000000ff1000720c */ /* 0x000fe20003fc6270 */
[----:B------:R-:W-:Y:S01]  /*3320*/  @!P3 IMAD.MOV R164, RZ, RZ, -R164 ;  /* 0x000000ffffa4b224 */ /* 0x000fe200078e0aa4 */
[----:B------:R-:W-:Y:S01]  /*3330*/  LOP3.LUT R16, R6, 0x86, RZ, 0xfc, !PT ;  /* 0x0000008606107812 */ /* 0x000fe200078efcff */
[----:B------:R-:W-:Y:S01]  /*3340*/  IMAD.MOV R13, RZ, RZ, -R13 ;  /* 0x000000ffff0d7224 */ /* 0x000fe200078e0a0d */
[----:B------:R-:W-:Y:S01]  /*3350*/  ISETP.GT.U32.AND P3, PT, R5, R172, PT ;  /* 0x000000ac0500720c */ /* 0x000fe20003f64070 */
[----:B------:R-:W-:Y:S01]  /*3360*/  IMAD.MOV R11, RZ, RZ, -R11 ;  /* 0x000000ffff0b7224 */ /* 0x000fe200078e0a0b */
[----:B------:R-:W-:Y:S01]  /*3370*/  IABS R182, R16 ;  /* 0x0000001000b67213 */ /* 0x000fe20000000000 */
[----:B------:R-:W-:-:S02]  /*3380*/  @!P4 IMAD.IADD R174, R174, 0x1, -R5 ;  /* 0x00000001aeaec824 */ /* 0x000fc400078e0a05 */
[C---:B------:R-:W-:Y:S02]  /*3390*/  IMAD R178, R5.reuse, R13, R178 ;  /* 0x0000000d05b27224 */ /* 0x040fe400078e02b2 */
[C---:B------:R-:W-:Y:S01]  /*33a0*/  IMAD R176, R5.reuse, R11, R176 ;  /* 0x0000000b05b07224 */ /* 0x040fe200078e02b0 */
[----:B------:R-:W-:Y:S01]  /*33b0*/  ISETP.GT.U32.AND P4, PT, R5, R174, PT ;  /* 0x000000ae0500720c */ /* 0x000fe20003f84070 */
[----:B------:R-:W-:-:S04]  /*33c0*/  IMAD.HI.U32 R11, R9, R180, RZ ;  /* 0x000000b4090b7227 */ /* 0x000fc800078e00ff */
[----:B------:R-:W-:Y:S01]  /*33d0*/  @!P2 IMAD.MOV R168, RZ, RZ, -R168 ;  /* 0x000000ffffa8a224 */ /* 0x000fe200078e0aa8 */
[----:B------:R-:W-:Y:S01]  /*33e0*/  ISETP.GT.U32.AND P2, PT, R5, R178, PT ;  /* 0x000000b20500720c */ /* 0x000fe20003f44070 */
[----:B------:R-:W-:Y:S01]  /*33f0*/  IMAD.HI.U32 R13, R9, R182, RZ ;  /* 0x000000b6090d7227 */ /* 0x000fe200078e00ff */
[----:B------:R-:W-:Y:S02]  /*3400*/  @!P3 IADD3 R172, R172, -R5, RZ ;  /* 0x80000005acacb210 */ /* 0x000fe40007ffe0ff */
[----:B------:R-:W-:Y:S01]  /*3410*/  ISETP.GE.AND P3, PT, R19, RZ, PT ;  /* 0x000000ff1300720c */ /* 0x000fe20003f66270 */
[----:B------:R-:W-:Y:S01]  /*3420*/  IMAD.MOV R11, RZ, RZ, -R11 ;  /* 0x000000ffff0b7224 */ /* 0x000fe200078e0a0b */
[----:B------:R-:W-:Y:S01]  /*3430*/  LOP3.LUT R19, R6, 0x7a, RZ, 0xfc, !PT ;  /* 0x0000007a06137812 */ /* 0x000fe200078efcff */
[----:B------:R-:W-:Y:S02]  /*3440*/  IMAD.MOV R13, RZ, RZ, -R13 ;  /* 0x000000ffff0d7224 */ /* 0x000fe400078e0a0d */
[C---:B------:R-:W-:Y:S01]  /*3450*/  IMAD R180, R5.reuse, R11, R180 ;  /* 0x0000000b05b47224 */ /* 0x040fe200078e02b4 */
[----:B------:R-:W-:Y:S01]  /*3460*/  IABS R194, R19 ;  /* 0x0000001300c27213 */ /* 0x000fe20000000000 */
[----:B------:R-:W-:Y:S01]  /*3470*/  @!P1 IMAD.MOV R166, RZ, RZ, -R166 ;  /* 0x000000ffffa69224 */ /* 0x000fe200078e0aa6 */
[----:B------:R-:W-:Y:S01]  /*3480*/  ISETP.GT.U32.AND P1, PT, R5, R176, PT ;  /* 0x000000b00500720c */ /* 0x000fe20003f24070 */
[--C-:B------:R-:W-:Y:S01]  /*3490*/  @!P4 IMAD.IADD R174, R174, 0x1, -R5.reuse ;  /* 0x00000001aeaec824 */ /* 0x100fe200078e0a05 */
[----:B------:R-:W-:Y:S01]  /*34a0*/  ISETP.GE.AND P4, PT, R15, RZ, PT ;  /* 0x000000ff0f00720c */ /* 0x000fe20003f86270 */
[C---:B------:R-:W-:Y:S01]  /*34b0*/  IMAD R182, R5.reuse, R13, R182 ;  /* 0x0000000d05b67224 */ /* 0x040fe200078e02b6 */
[----:B------:R-:W-:Y:S01]  /*34c0*/  LOP3.LUT R13, R6, 0x84, RZ, 0xfc, !PT ;  /* 0x00000084060d7812 */ /* 0x000fe200078efcff */
[----:B------:R-:W-:Y:S01]  /*34d0*/  @!P5 IMAD.MOV R172, RZ, RZ, -R172 ;  /* 0x000000ffffacd224 */ /* 0x000fe200078e0aac */
[C---:B------:R-:W-:Y:S01]  /*34e0*/  ISETP.GT.U32.AND P5, PT, R5.reuse, R180, PT ;  /* 0x000000b40500720c */ /* 0x040fe20003fa4070 */
[--C-:B------:R-:W-:Y:S01]  /*34f0*/  @!P2 IMAD.IADD R178, R178, 0x1, -R5.reuse ;  /* 0x00000001b2b2a824 */ /* 0x100fe200078e0a05 */
[----:B------:R-:W-:Y:S01]  /*3500*/  LOP3.LUT R15, R6, 0x82, RZ, 0xfc, !PT ;  /* 0x00000082060f7812 */ /* 0x000fe200078efcff */
[----:B------:R-:W-:Y:S01]  /*3510*/  @!P6 IMAD.MOV R174, RZ, RZ, -R174 ;  /* 0x000000ffffaee224 */ /* 0x000fe200078e0aae */
[C---:B------:R-:W-:Y:S01]  /*3520*/  ISETP.GT.U32.AND P6, PT, R5.reuse, R182, PT ;  /* 0x000000b60500720c */ /* 0x040fe20003fc4070 */
[----:B------:R-:W-:Y:S01]  /*3530*/  @!P0 IMAD.MOV R170, RZ, RZ, -R170 ;  /* 0x000000ffffaa8224 */ /* 0x000fe200078e0aaa */
[----:B------:R-:W-:Y:S01]  /*3540*/  ISETP.GT.U32.AND P2, PT, R5, R178, PT ;  /* 0x000000b20500720c */ /* 0x000fe20003f44070 */
[----:B------:R-:W-:Y:S01]  /*3550*/  @!P1 IMAD.IADD R176, R176, 0x1, -R5 ;  /* 0x00000001b0b09824 */ /* 0x000fe200078e0a05 */
[----:B------:R-:W-:-:S02]  /*3560*/  IABS R184, R13 ;  /* 0x0000000d00b87213 */ /* 0x000fc40000000000 */
[----:B------:R-:W-:Y:S02]  /*3570*/  IABS R186, R15 ;  /* 0x0000000f00ba7213 */ /* 0x000fe40000000000 */
[----:B------:R-:W-:Y:S01]  /*3580*/  ISETP.GT.U32.AND P1, PT, R5, R176, PT ;  /* 0x000000b00500720c */ /* 0x000fe20003f24070 */
[--C-:B------:R-:W-:Y:S01]  /*3590*/  @!P5 IMAD.IADD R180, R180, 0x1, -R5.reuse ;  /* 0x00000001b4b4d824 */ /* 0x100fe200078e0a05 */
[----:B------:R-:W-:Y:S01]  /*35a0*/  ISETP.GE.AND P0, PT, R17, RZ, PT ;  /* 0x000000ff1100720c */ /* 0x000fe20003f06270 */
[----:B------:R-:W-:Y:S01]  /*35b0*/  IMAD.HI.U32 R11, R9, R184, RZ ;  /* 0x000000b8090b7227 */ /* 0x000fe200078e00ff */
[----:B------:R-:W-:Y:S02]  /*35c0*/  LOP3.LUT R17, R6, 0x7c, RZ, 0xfc, !PT ;  /* 0x0000007c06117812 */ /* 0x000fe400078efcff */
[----:B------:R-:W-:Y:S01]  /*35d0*/  ISETP.GT.U32.AND P5, PT, R5, R180, PT ;  /* 0x000000b40500720c */ /* 0x000fe20003fa4070 */
[--C-:B------:R-:W-:Y:S01]  /*35e0*/  @!P6 IMAD.IADD R182, R182, 0x1, -R5.reuse ;  /* 0x00000001b6b6e824 */ /* 0x100fe200078e0a05 */
[----:B------:R-:W-:Y:S01]  /*35f0*/  IABS R192, R17 ;  /* 0x0000001100c07213 */ /* 0x000fe20000000000 */
[----:B------:R-:W-:Y:S01]  /*3600*/  @!P2 IMAD.IADD R178, R178, 0x1, -R5 ;  /* 0x00000001b2b2a824 */ /* 0x000fe200078e0a05 */
[----:B------:R-:W-:Y:S01]  /*3610*/  ISETP.GE.AND P2, PT, R13, RZ, PT ;  /* 0x000000ff0d00720c */ /* 0x000fe20003f46270 */
[----:B------:R-:W-:Y:S01]  /*3620*/  IMAD.HI.U32 R13, R9, R186, RZ ;  /* 0x000000ba090d7227 */ /* 0x000fe200078e00ff */
[----:B------:R-:W-:-:S03]  /*3630*/  ISETP.GT.U32.AND P6, PT, R5, R182, PT ;  /* 0x000000b60500720c */ /* 0x000fc60003fc4070 */
[----:B------:R-:W-:Y:S02]  /*3640*/  IMAD.MOV R11, RZ, RZ, -R11 ;  /* 0x000000ffff0b7224 */ /* 0x000fe400078e0a0b */
[----:B------:R-:W-:Y:S02]  /*3650*/  IMAD.MOV R13, RZ, RZ, -R13 ;  /* 0x000000ffff0d7224 */ /* 0x000fe400078e0a0d */
[C---:B------:R-:W-:Y:S01]  /*3660*/  IMAD R184, R5.reuse, R11, R184 ;  /* 0x0000000b05b87224 */ /* 0x040fe200078e02b8 */
[----:B------:R-:W-:Y:S01]  /*3670*/  @!P5 IADD3 R180, R180, -R5, RZ ;  /* 0x80000005b4b4d210 */ /* 0x000fe20007ffe0ff */
[--C-:B------:R-:W-:Y:S01]  /*3680*/  @!P1 IMAD.IADD R176, R176, 0x1, -R5.reuse ;  /* 0x00000001b0b09824 */ /* 0x100fe200078e0a05 */
[----:B------:R-:W-:Y:S01]  /*3690*/  ISETP.GE.AND P1, PT, R16, RZ, PT ;  /* 0x000000ff1000720c */ /* 0x000fe20003f26270 */
[C---:B------:R-:W-:Y:S01]  /*36a0*/  IMAD R186, R5.reuse, R13, R186 ;  /* 0x0000000d05ba7224 */ /* 0x040fe200078e02ba */
[C---:B------:R-:W-:Y:S01]  /*36b0*/  ISETP.GT.U32.AND P5, PT, R5.reuse, R184, PT ;  /* 0x000000b80500720c */ /* 0x040fe20003fa4070 */
[----:B------:R-:W-:Y:S01]  /*36c0*/  @!P6 IMAD.IADD R182, R182, 0x1, -R5 ;  /* 0x00000001b6b6e824 */ /* 0x000fe200078e0a05 */
[----:B------:R-:W-:Y:S01]  /*36d0*/  LOP3.LUT R16, R6, 0x80, RZ, 0xfc, !PT ;  /* 0x0000008006107812 */ /* 0x000fe200078efcff */
[----:B------:R-:W-:Y:S01]  /*36e0*/  @!P0 IMAD.MOV R176, RZ, RZ, -R176 ;  /* 0x000000ffffb08224 */ /* 0x000fe200078e0ab0 */
[----:B------:R-:W-:Y:S01]  /*36f0*/  ISETP.GT.U32.AND P6, PT, R5, R186, PT ;  /* 0x000000ba0500720c */ /* 0x000fe20003fc4070 */
[----:B------:R-:W-:Y:S01]  /*3700*/  IMAD.HI.U32 R13, R9, R192, RZ ;  /* 0x000000c0090d7227 */ /* 0x000fe200078e00ff */
[----:B------:R-:W-:-:S02]  /*3710*/  IABS R188, R16 ;  /* 0x0000001000bc7213 */ /* 0x000fc40000000000 */
[----:B------:R-:W-:Y:S01]  /*3720*/  ISETP.GE.AND P0, PT, R15, RZ, PT ;  /* 0x000000ff0f00720c */ /* 0x000fe20003f06270 */
[----:B------:R-:W-:Y:S01]  /*3730*/  IMAD.MOV R13, RZ, RZ, -R13 ;  /* 0x000000ffff0d7224 */ /* 0x000fe200078e0a0d */
[----:B------:R-:W-:Y:S01]  /*3740*/  LOP3.LUT R15, R6, 0x7e, RZ, 0xfc, !PT ;  /* 0x0000007e060f7812 */ /* 0x000fe200078efcff */
[----:B------:R-:W-:-:S03]  /*3750*/  IMAD.HI.U32 R11, R9, R188, RZ ;  /* 0x000000bc090b7227 */ /* 0x000fc600078e00ff */
[----:B------:R-:W-:Y:S01]  /*3760*/  IABS R190, R15 ;  /* 0x0000000f00be7213 */ /* 0x000fe20000000000 */
[----:B------:R-:W-:Y:S02]  /*3770*/  @!P5 IMAD.IADD R184, R184, 0x1, -R5 ;  /* 0x00000001b8b8d824 */ /* 0x000fe400078e0a05 */
[----:B------:R-:W-:Y:S02]  /*3780*/  IMAD.MOV R11, RZ, RZ, -R11 ;  /* 0x000000ffff0b7224 */ /* 0x000fe400078e0a0b */
[----:B------:R-:W-:Y:S01]  /*3790*/  @!P6 IMAD.IADD R186, R186, 0x1, -R5 ;  /* 0x00000001babae824 */ /* 0x000fe200078e0a05 */
[C---:B------:R-:W-:Y:S01]  /*37a0*/  ISETP.GT.U32.AND P6, PT, R5.reuse, R184, PT ;  /* 0x000000b80500720c */ /* 0x040fe20003fc4070 */
[----:B------:R-:W-:Y:S02]  /*37b0*/  IMAD R188, R5, R11, R188 ;  /* 0x0000000b05bc7224 */ /* 0x000fe400078e02bc */
[----:B------:R-:W-:-:S03]  /*37c0*/  IMAD.HI.U32 R11, R9, R190, RZ ;  /* 0x000000be090b7227 */ /* 0x000fc600078e00ff */
[C---:B------:R-:W-:Y:S01]  /*37d0*/  ISETP.GT.U32.AND P5, PT, R5.reuse, R188, PT ;  /* 0x000000bc0500720c */ /* 0x040fe20003fa4070 */
[----:B------:R-:W-:Y:S02]  /*37e0*/  IMAD.MOV R11, RZ, RZ, -R11 ;  /* 0x000000ffff0b7224 */ /* 0x000fe400078e0a0b */
[C---:B------:R-:W-:Y:S02]  /*37f0*/  IMAD R192, R5.reuse, R13, R192 ;  /* 0x0000000d05c07224 */ /* 0x040fe400078e02c0 */
[----:B------:R-:W-:Y:S02]  /*3800*/  IMAD R190, R5, R11, R190 ;  /* 0x0000000b05be7224 */ /* 0x000fe400078e02be */
[----:B------:R-:W-:Y:S02]  /*3810*/  @!P6 IMAD.IADD R184, R184, 0x1, -R5 ;  /* 0x00000001b8b8e824 */ /* 0x000fe400078e0a05 */
[----:B------:R-:W-:Y:S01]  /*3820*/  IMAD.HI.U32 R11, R9, R194, RZ ;  /* 0x000000c2090b7227 */ /* 0x000fe200078e00ff */
[----:B------:R-:W-:-:S03]  /*3830*/  ISETP.GT.U32.AND P6, PT, R5, R190, PT ;  /* 0x000000be0500720c */ /* 0x000fc60003fc4070 */
[----:B------:R-:W-:Y:S01]  /*3840*/  @!P2 IMAD.MOV R184, RZ, RZ, -R184 ;  /* 0x000000ffffb8a224 */ /* 0x000fe200078e0ab8 */
[C---:B------:R-:W-:Y:S01]  /*3850*/  ISETP.GT.U32.AND P2, PT, R5.reuse, R192, PT ;  /* 0x000000c00500720c */ /* 0x040fe20003f44070 */
[----:B------:R-:W-:Y:S02]  /*3860*/  IMAD.MOV R11, RZ, RZ, -R11 ;  /* 0x000000ffff0b7224 */ /* 0x000fe400078e0a0b */
[----:B------:R-:W-:Y:S02]  /*3870*/  @!P5 IMAD.IADD R188, R188, 0x1, -R5 ;  /* 0x00000001bcbcd824 */ /* 0x000fe400078e0a05 */
[----:B------:R-:W-:Y:S02]  /*3880*/  IMAD R194, R5, R11, R194 ;  /* 0x0000000b05c27224 */ /* 0x000fe400078e02c2 */
[----:B------:R-:W-:Y:S01]  /*3890*/  IMAD.HI.U32 R13, R9, R196, RZ ;  /* 0x000000c4090d7227 */ /* 0x000fe200078e00ff */
[----:B------:R-:W-:-:S03]  /*38a0*/  ISETP.GT.U32.AND P5, PT, R5, R188, PT ;  /* 0x000000bc0500720c */ /* 0x000fc60003fa4070 */
        /* <DEDUP_REMOVED lines=8> */
[----:B------:R-:W-:Y:S01]  /*3930*/  ISETP.GE.AND P3, PT, R16, RZ, PT ;  /* 0x000000ff1000720c */ /* 0x000fe20003f66270 */
[----:B------:R-:W-:Y:S01]  /*3940*/  IMAD R196, R5, R13, R196 ;  /* 0x0000000d05c47224 */ /* 0x000fe200078e02c4 */
[----:B------:R-:W-:Y:S01]  /*3950*/  LOP3.LUT R16, R6, 0x76, RZ, 0xfc, !PT ;  /* 0x0000007606107812 */ /* 0x000fe200078efcff */
[--C-:B------:R-:W-:Y:S01]  /*3960*/  @!P5 IMAD.IADD R188, R188, 0x1, -R5.reuse ;  /* 0x00000001bcbcd824 */ /* 0x100fe200078e0a05 */
[----:B------:R-:W-:Y:S01]  /*3970*/  ISETP.GE.AND P5, PT, R19, RZ, PT ;  /* 0x000000ff1300720c */ /* 0x000fe20003fa6270 */
[--C-:B------:R-:W-:Y:S01]  /*3980*/  @!P6 IMAD.IADD R194, R194, 0x1, -R5.reuse ;  /* 0x00000001c2c2e824 */ /* 0x100fe200078e0a05 */
[----:B------:R-:W-:Y:S01]  /*3990*/  IABS R198, R16 ;  /* 0x0000001000c67213 */ /* 0x000fe20000000000 */
[----:B------:R-:W-:Y:S01]  /*39a0*/  @!P1 IMAD.MOV R182, RZ, RZ, -R182 ;  /* 0x000000ffffb69224 */ /* 0x000fe200078e0ab6 */
[----:B------:R-:W-:Y:S01]  /*39b0*/  LOP3.LUT R19, R6, 0x72, RZ, 0xfc, !PT ;  /* 0x0000007206137812 */ /* 0x000fe200078efcff */
[----:B------:R-:W-:Y:S01]  /*39c0*/  @!P2 IMAD.IADD R190, R190, 0x1, -R5 ;  /* 0x00000001bebea824 */ /* 0x000fe200078e0a05 */
[----:B------:R-:W-:Y:S01]  /*39d0*/  ISETP.GT.U32.AND P2, PT, R5, R196, PT ;  /* 0x000000c40500720c */ /* 0x000fe20003f44070 */
[----:B------:R-:W-:Y:S01]  /*39e0*/  IMAD.HI.U32 R11, R9, R198, RZ ;  /* 0x000000c6090b7227 */ /* 0x000fe200078e00ff */
[----:B------:R-:W-:-:S02]  /*39f0*/  @!P4 IADD3 R186, R186, -R5, RZ ;  /* 0x80000005babac210 */ /* 0x000fc40007ffe0ff */
[C---:B------:R-:W-:Y:S01]  /*3a00*/  ISETP.GT.U32.AND P6, PT, R5.reuse, R194, PT ;  /* 0x000000c20500720c */ /* 0x040fe20003fc4070 */
[----:B------:R-:W-:Y:S01]  /*3a10*/  IMAD.MOV R11, RZ, RZ, -R11 ;  /* 0x000000ffff0b7224 */ /* 0x000fe200078e0a0b */
[----:B------:R-:W-:Y:S01]  /*3a20*/  IABS R202, R19 ;  /* 0x0000001300ca7213 */ /* 0x000fe20000000000 */
[----:B------:R-:W-:Y:S01]  /*3a30*/  @!P0 IMAD.MOV R186, RZ, RZ, -R186 ;  /* 0x000000ffffba8224 */ /* 0x000fe200078e0aba */
[C---:B------:R-:W-:Y:S01]  /*3a40*/  ISETP.GT.U32.AND P0, PT, R5.reuse, R192, PT ;  /* 0x000000c00500720c */ /* 0x040fe20003f04070 */
[----:B------:R-:W-:Y:S01]  /*3a50*/  IMAD R198, R5, R11, R198 ;  /* 0x0000000b05c67224 */ /* 0x000fe200078e02c6 */
[----:B------:R-:W-:Y:S01]  /*3a60*/  ISETP.GE.AND P4, PT, R17, RZ, PT ;  /* 0x000000ff1100720c */ /* 0x000fe20003f86270 */
[----:B------:R-:W-:Y:S01]  /*3a70*/  IMAD.HI.U32 R13, R9, R202, RZ ;  /* 0x000000ca090d7227 */ /* 0x000fe200078e00ff */
[----:B------:R-:W-:Y:S02]  /*3a80*/  @!P3 IADD3 R188, -R188, RZ, RZ ;  /* 0x000000ffbcbcb210 */ /* 0x000fe40007ffe1ff */
[----:B------:R-:W-:Y:S01]  /*3a90*/  ISETP.GE.AND P1, PT, R15, RZ, PT ;  /* 0x000000ff0f00720c */ /* 0x000fe20003f26270 */
[----:B------:R-:W-:Y:S01]  /*3aa0*/  @!P2 IMAD.IADD R196, R196, 0x1, -R5 ;  /* 0x00000001c4c4a824 */ /* 0x000fe200078e0a05 */
[----:B------:R-:W-:Y:S01]  /*3ab0*/  LOP3.LUT R17, R6, 0x74, RZ, 0xfc, !PT ;  /* 0x0000007406117812 */ /* 0x000fe200078efcff */
[----:B------:R-:W-:Y:S01]  /*3ac0*/  IMAD.HI.U32 R15, R9, R204, RZ ;  /* 0x000000cc090f7227 */ /* 0x000fe200078e00ff */
[----:B------:R-:W-:-:S02]  /*3ad0*/  ISETP.GE.AND P2, PT, R16, RZ, PT ;  /* 0x000000ff1000720c */ /* 0x000fc40003f46270 */
[C---:B------:R-:W-:Y:S01]  /*3ae0*/  ISETP.GT.U32.AND P3, PT, R5.reuse, R196, PT ;  /* 0x000000c40500720c */ /* 0x040fe20003f64070 */
[----:B------:R-:W-:Y:S01]  /*3af0*/  @!P6 IMAD.IADD R194, R194, 0x1, -R5 ;  /* 0x00000001c2c2e824 */ /* 0x000fe200078e0a05 */
[----:B------:R-:W-:Y:S01]  /*3b00*/  ISETP.GT.U32.AND P6, PT, R5, R198, PT ;  /* 0x000000c60500720c */ /* 0x000fe20003fc4070 */
[----:B------:R-:W-:Y:S01]  /*3b10*/  IMAD.MOV R13, RZ, RZ, -R13 ;  /* 0x000000ffff0d7224 */ /* 0x000fe200078e0a0d */
[----:B------:R-:W-:Y:S01]  /*3b20*/  IABS R200, R17 ;  /* 0x0000001100c87213 */ /* 0x000fe20000000000 */
[----:B------:R-:W-:Y:S01]  /*3b30*/  @!P0 IMAD.IADD R192, R192, 0x1, -R5 ;  /* 0x00000001c0c08824 */ /* 0x000fe200078e0a05 */
[C---:B------:R-:W-:Y:S01]  /*3b40*/  LOP3.LUT R16, R6.reuse, 0x6e, RZ, 0xfc, !PT ;  /* 0x0000006e06107812 */ /* 0x040fe200078efcff */
[----:B------:R-:W-:Y:S01]  /*3b50*/  IMAD.MOV R15, RZ, RZ, -R15 ;  /* 0x000000ffff0f7224 */ /* 0x000fe200078e0a0f */
[----:B------:R-:W-:Y:S01]  /*3b60*/  ISETP.GE.AND P0, PT, R21, RZ, PT ;  /* 0x000000ff1500720c */ /* 0x000fe20003f06270 */
[C---:B------:R-:W-:Y:S01]  /*3b70*/  IMAD R202, R5.reuse, R13, R202 ;  /* 0x0000000d05ca7224 */ /* 0x040fe200078e02ca */
[----:B------:R-:W-:Y:S01]  /*3b80*/  IABS R206, R16 ;  /* 0x0000001000ce7213 */ /* 0x000fe20000000000 */
[C---:B------:R-:W-:Y:S01]  /*3b90*/  IMAD R204, R5.reuse, R15, R204 ;  /* 0x0000000f05cc7224 */ /* 0x040fe200078e02cc */
[----:B------:R-:W-:Y:S01]  /*3ba0*/  LOP3.LUT R15, R6, 0x6c, RZ, 0xfc, !PT ;  /* 0x0000006c060f7812 */ /* 0x000fe200078efcff */
[----:B------:R-:W-:Y:S01]  /*3bb0*/  @!P4 IMAD.MOV R192, RZ, RZ, -R192 ;  /* 0x000000ffffc0c224 */ /* 0x000fe200078e0ac0 */
[C---:B------:R-:W-:Y:S01]  /*3bc0*/  ISETP.GT.U32.AND P4, PT, R5.reuse, R202, PT ;  /* 0x000000ca0500720c */ /* 0x040fe20003f84070 */
[----:B------:R-:W-:Y:S01]  /*3bd0*/  @!P3 IMAD.IADD R196, R196, 0x1, -R5 ;  /* 0x00000001c4c4b824 */ /* 0x000fe200078e0a05 */
[----:B------:R-:W-:Y:S01]  /*3be0*/  ISETP.GT.U32.AND P3, PT, R5, R204, PT ;  /* 0x000000cc0500720c */ /* 0x000fe20003f64070 */
[----:B------:R-:W-:Y:S01]  /*3bf0*/  IMAD.HI.U32 R11, R9, R200, RZ ;  /* 0x000000c8090b7227 */ /* 0x000fe200078e00ff */
[----:B------:R-:W-:-:S02]  /*3c00*/  IABS R208, R15 ;  /* 0x0000000f00d07213 */ /* 0x000fc40000000000 */
[----:B------:R-:W-:Y:S01]  /*3c10*/  LOP3.LUT R21, R6, 0x56, RZ, 0xfc, !PT ;  /* 0x0000005606157812 */ /* 0x000fe200078efcff */
[----:B------:R-:W-:Y:S02]  /*3c20*/  @!P6 IMAD.IADD R198, R198, 0x1, -R5 ;  /* 0x00000001c6c6e824 */ /* 0x000fe400078e0a05 */
[----:B------:R-:W-:Y:S01]  /*3c30*/  IMAD.MOV R11, RZ, RZ, -R11 ;  /* 0x000000ffff0b7224 */ /* 0x000fe200078e0a0b */
[----:B------:R-:W-:Y:S01]  /*3c40*/  IABS R228, R21 ;  /* 0x0000001500e47213 */ /* 0x000fe20000000000 */
[----:B------:R-:W-:Y:S01]  /*3c50*/  @!P1 IMAD.MOV R190, RZ, RZ, -R190 ;  /* 0x000000ffffbe9224 */ /* 0x000fe200078e0abe */
[C---:B------:R-:W-:Y:S01]  /*3c60*/  ISETP.GT.U32.AND P1, PT, R5.reuse, R198, PT ;  /* 0x000000c60500720c */ /* 0x040fe20003f24070 */
[----:B------:R-:W-:Y:S02]  /*3c70*/  IMAD R200, R5, R11, R200 ;  /* 0x0000000b05c87224 */ /* 0x000fe400078e02c8 */
[----:B------:R-:W-:Y:S02]  /*3c80*/  @!P4 IMAD.IADD R202, R202, 0x1, -R5 ;  /* 0x00000001cacac824 */ /* 0x000fe400078e0a05 */
[----:B------:R-:W-:Y:S01]  /*3c90*/  IMAD.HI.U32 R11, R9, R206, RZ ;  /* 0x000000ce090b7227 */ /* 0x000fe200078e00ff */
[----:B------:R-:W-:-:S03]  /*3ca0*/  ISETP.GT.U32.AND P6, PT, R5, R200, PT ;  /* 0x000000c80500720c */ /* 0x000fc60003fc4070 */
[----:B------:R-:W-:Y:S01]  /*3cb0*/  @!P3 IMAD.IADD R204, R204, 0x1, -R5 ;  /* 0x00000001ccccb824 */ /* 0x000fe200078e0a05 */
[----:B------:R-:W-:Y:S01]  /*3cc0*/  ISETP.GT.U32.AND P3, PT, R5, R202, PT ;  /* 0x000000ca0500720c */ /* 0x000fe20003f64070 */
[----:B------:R-:W-:Y:S02]  /*3cd0*/  IMAD.MOV R13, RZ, RZ, -R11 ;  /* 0x000000ffff0d7224 */ /* 0x000fe400078e0a0b */
[----:B------:R-:W-:-:S04]  /*3ce0*/  IMAD.HI.U32 R11, R9, R208, RZ ;  /* 0x000000d0090b7227 */ /* 0x000fc800078e00ff */
[----:B------:R-:W-:Y:S01]  /*3cf0*/  @!P1 IMAD.IADD R198, R198, 0x1, -R5 ;  /* 0x00000001c6c69824 */ /* 0x000fe200078e0a05 */
[----:B------:R-:W-:Y:S01]  /*3d00*/  ISETP.GE.AND P1, PT, R19, RZ, PT ;  /* 0x000000ff1300720c */ /* 0x000fe20003f26270 */
[C---:B------:R-:W-:Y:S01]  /*3d10*/  IMAD R206, R5.reuse, R13, R206 ;  /* 0x0000000d05ce7224 */ /* 0x040fe200078e02ce */
[----:B------:R-:W-:Y:S01]  /*3d20*/  LOP3.LUT R19, R6, 0x68, RZ, 0xfc, !PT ;  /* 0x0000006806137812 */ /* 0x000fe200078efcff */
[----:B------:R-:W-:Y:S02]  /*3d30*/  IMAD.MOV R11, RZ, RZ, -R11 ;  /* 0x000000ffff0b7224 */ /* 0x000fe400078e0a0b */
[----:B------:R-:W-:Y:S01]  /*3d40*/  @!P2 IMAD.MOV R198, RZ, RZ, -R198 ;  /* 0x000000ffffc6a224 */ /* 0x000fe200078e0ac6 */
[C---:B------:R-:W-:Y:S01]  /*3d50*/  ISETP.GT.U32.AND P2, PT, R5.reuse, R206, PT ;  /* 0x000000ce0500720c */ /* 0x040fe20003f44070 */
[----:B------:R-:W-:Y:S01]  /*3d60*/  IMAD R208, R5, R11, R208 ;  /* 0x0000000b05d07224 */ /* 0x000fe200078e02d0 */
[----:B------:R-:W-:Y:S01]  /*3d70*/  IABS R212, R19 ;  /* 0x0000001300d47213 */ /* 0x000fe20000000000 */
[----:B------:R-:W-:-:S02]  /*3d80*/  @!P3 IMAD.IADD R202, R202, 0x1, -R5 ;  /* 0x00000001cacab824 */ /* 0x000fc400078e0a05 */
[----:B------:R-:W-:Y:S01]  /*3d90*/  @!P0 IMAD.MOV R196, RZ, RZ, -R196 ;  /* 0x000000ffffc48224 */ /* 0x000fe200078e0ac4 */
[C---:B------:R-:W-:Y:S01]  /*3da0*/  ISETP.GT.U32.AND P3, PT, R5.reuse, R208, PT ;  /* 0x000000d00500720c */ /* 0x040fe20003f64070 */
[--C-:B------:R-:W-:Y:S01]  /*3db0*/  @!P6 IMAD.IADD R200, R200, 0x1, -R5.reuse ;  /* 0x00000001c8c8e824 */ /* 0x100fe200078e0a05 */
[----:B------:R-:W-:Y:S01]  /*3dc0*/  ISETP.GT.U32.AND P0, PT, R5, R204, PT ;  /* 0x000000cc0500720c */ /* 0x000fe20003f04070 */
[----:B------:R-:W-:Y:S01]  /*3dd0*/  @!P5 IMAD.MOV R194, RZ, RZ, -R194 ;  /* 0x000000ffffc2d224 */ /* 0x000fe200078e0ac2 */
[----:B------:R-:W-:Y:S01]  /*3de0*/  ISETP.GE.AND P5, PT, R17, RZ, PT ;  /* 0x000000ff1100720c */ /* 0x000fe20003fa6270 */
[----:B------:R-:W-:Y:S01]  /*3df0*/  IMAD.HI.U32 R13, R9, R212, RZ ;  /* 0x000000d4090d7227 */ /* 0x000fe200078e00ff */
[C---:B------:R-:W-:Y:S02]  /*3e00*/  ISETP.GT.U32.AND P4, PT, R5.reuse, R200, PT ;  /* 0x000000c80500720c */ /* 0x040fe40003f84070 */
[----:B------:R-:W-:Y:S01]  /*3e10*/  LOP3.LUT R17, R6, 0x6a, RZ, 0xfc, !PT ;  /* 0x0000006a06117812 */ /* 0x000fe200078efcff */
[----:B------:R-:W-:Y:S01]  /*3e20*/  @!P2 IMAD.IADD R206, R206, 0x1, -R5 ;  /* 0x00000001cecea824 */ /* 0x000fe200078e0a05 */
[----:B------:R-:W-:Y:S01]  /*3e30*/  ISETP.GE.AND P6, PT, R22, RZ, PT ;  /* 0x000000ff1600720c */ /* 0x000fe20003fc6270 */
[----:B------:R-:W-:Y:S01]  /*3e40*/  IMAD.MOV R13, RZ, RZ, -R13 ;  /* 0x000000ffff0d7224 */ /* 0x000fe200078e0a0d */
[----:B------:R-:W-:Y:S01]  /*3e50*/  IABS R210, R17 ;  /* 0x0000001100d27213 */ /* 0x000fe20000000000 */
[----:B------:R-:W-:Y:S01]  /*3e60*/  @!P3 IMAD.IADD R208, R208, 0x1, -R5 ;  /* 0x00000001d0d0b824 */ /* 0x000fe200078e0a05 */
[C---:B------:R-:W-:Y:S01]  /*3e70*/  ISETP.GT.U32.AND P3, PT, R5.reuse, R206, PT ;  /* 0x000000ce0500720c */ /* 0x040fe20003f64070 */
[----:B------:R-:W-:Y:S01]  /*3e80*/  IMAD R212, R5, R13, R212 ;  /* 0x0000000d05d47224 */ /* 0x000fe200078e02d4 */
[----:B------:R-:W-:Y:S01]  /*3e90*/  @!P0 IADD3 R204, R204, -R5, RZ ;  /* 0x80000005cccc8210 */ /* 0x000fe20007ffe0ff */
[----:B------:R-:W-:Y:S01]  /*3ea0*/  IMAD.HI.U32 R11, R9, R210, RZ ;  /* 0x000000d2090b7227 */ /* 0x000fe200078e00ff */
[----:B------:R-:W-:-:S02]  /*3eb0*/  ISETP.GE.AND P0, PT, R15, RZ, PT ;  /* 0x000000ff0f00720c */ /* 0x000fc40003f06270 */
[----:B------:R-:W-:Y:S01]  /*3ec0*/  LOP3.LUT R15, R6, 0x66, RZ, 0xfc, !PT ;  /* 0x00000066060f7812 */ /* 0x000fe200078efcff */
[----:B------:R-:W-:Y:S01]  /*3ed0*/  @!P4 IMAD.IADD R200, R200, 0x1, -R5 ;  /* 0x00000001c8c8c824 */ /* 0x000fe200078e0a05 */
[----:B------:R-:W-:Y:S01]  /*3ee0*/  ISETP.GE.AND P4, PT, R16, RZ, PT ;  /* 0x000000ff1000720c */ /* 0x000fe20003f86270 */
[----:B------:R-:W-:Y:S01]  /*3ef0*/  IMAD.MOV R11, RZ, RZ, -R11 ;  /* 0x000000ffff0b7224 */ /* 0x000fe200078e0a0b */
[----:B------:R-:W-:Y:S01]  /*3f00*/  IABS R214, R15 ;  /* 0x0000000f00d67213 */ /* 0x000fe20000000000 */
[----:B------:R-:W-:Y:S01]  /*3f10*/  @!P5 IMAD.MOV R200, RZ, RZ, -R200 ;  /* 0x000000ffffc8d224 */ /* 0x000fe200078e0ac8 */
[C---:B------:R-:W-:Y:S01]  /*3f20*/  ISETP.GT.U32.AND P5, PT, R5.reuse, R208, PT ;  /* 0x000000d00500720c */ /* 0x040fe20003fa4070 */
[----:B------:R-:W-:Y:S01]  /*3f30*/  @!P3 IMAD.IADD R206, R206, 0x1, -R5 ;  /* 0x00000001ceceb824 */ /* 0x000fe200078e0a05 */
[C---:B------:R-:W-:Y:S01]  /*3f40*/  ISETP.GT.U32.AND P3, PT, R5.reuse, R212, PT ;  /* 0x000000d40500720c */ /* 0x040fe20003f64070 */
[----:B------:R-:W-:Y:S01]  /*3f50*/  IMAD R210, R5, R11, R210 ;  /* 0x0000000b05d27224 */ /* 0x000fe200078e02d2 */
[----:B------:R-:W-:Y:S01]  /*3f60*/  LOP3.LUT R16, R6, 0x62, RZ, 0xfc, !PT ;  /* 0x0000006206107812 */ /* 0x000fe200078efcff */
[----:B------:R-:W-:Y:S01]  /*3f70*/  IMAD.HI.U32 R11, R9, R214, RZ ;  /* 0x000000d6090b7227 */ /* 0x000fe200078e00ff */
[----:B------:R-:W-:-:S02]  /*3f80*/  ISETP.GE.AND P2, PT, R17, RZ, PT ;  /* 0x000000ff1100720c */ /* 0x000fc40003f46270 */
[----:B------:R-:W-:Y:S01]  /*3f90*/  IABS R218, R16 ;  /* 0x0000001000da7213 */ /* 0x000fe20000000000 */
[----:B------:R-:W-:Y:S01]  /*3fa0*/  IMAD.MOV R11, RZ, RZ, -R11 ;  /* 0x000000ffff0b7224 */ /* 0x000fe200078e0a0b */
[C---:B------:R-:W-:Y:S01]  /*3fb0*/  LOP3.LUT R17, R6.reuse, 0x60, RZ, 0xfc, !PT ;  /* 0x0000006006117812 */ /* 0x040fe200078efcff */
[----:B------:R-:W-:Y:S01]  /*3fc0*/  @!P1 IMAD.MOV R202, RZ, RZ, -R202 ;  /* 0x000000ffffca9224 */ /* 0x000fe200078e0aca */
[C---:B------:R-:W-:Y:S01]  /*3fd0*/  ISETP.GT.U32.AND P1, PT, R5.reuse, R210, PT ;  /* 0x000000d20500720c */ /* 0x040fe20003f24070 */
[C---:B------:R-:W-:Y:S01]  /*3fe0*/  IMAD R214, R5.reuse, R11, R214 ;  /* 0x0000000b05d67224 */ /* 0x040fe200078e02d6 */
[----:B------:R-:W-:Y:S01]  /*3ff0*/  LOP3.LUT R11, R6, 0x64, RZ, 0xfc, !PT ;  /* 0x00000064060b7812 */ /* 0x000fe200078efcff */
[--C-:B------:R-:W-:Y:S01]  /*4000*/  @!P3 IMAD.IADD R212, R212, 0x1, -R5.reuse ;  /* 0x00000001d4d4b824 */ /* 0x100fe200078e0a05 */
[----:B------:R-:W-:Y:S01]  /*4010*/  IABS R220, R17 ;  /* 0x0000001100dc7213 */ /* 0x000fe20000000000 */
[----:B------:R-:W-:Y:S01]  /*4020*/  @!P5 IMAD.IADD R208, R208, 0x1, -R5 ;  /* 0x00000001d0d0d824 */ /* 0x000fe200078e0a05 */
[----:B------:R-:W-:Y:S01]  /*4030*/  IABS R216, R11 ;  /* 0x0000000b00d87213 */ /* 0x000fe20000000000 */
[----:B------:R-:W-:Y:S01]  /*4040*/  @!P6 IMAD.MOV R204, RZ, RZ, -R204 ;  /* 0x000000ffffcce224 */ /* 0x000fe200078e0acc */
[----:B------:R-:W-:Y:S01]  /*4050*/  ISETP.GT.U32.AND P3, PT, R5, R212, PT ;  /* 0x000000d40500720c */ /* 0x000fe20003f64070 */
[----:B------:R-:W-:Y:S01]  /*4060*/  @!P4 IMAD.MOV R206, RZ, RZ, -R206 ;  /* 0x000000ffffcec224 */ /* 0x000fe200078e0ace */
[----:B------:R-:W-:Y:S01]  /*4070*/  ISETP.GE.AND P6, PT, R19, RZ, PT ;  /* 0x000000ff1300720c */ /* 0x000fe20003fc6270 */
[----:B------:R-:W-:Y:S01]  /*4080*/  @!P0 IMAD.MOV R208, RZ, RZ, -R208 ;  /* 0x000000ffffd08224 */ /* 0x000fe200078e0ad0 */
[----:B------:R-:W-:Y:S01]  /*4090*/  ISETP.GE.AND P4, PT, R11, RZ, PT ;  /* 0x000000ff0b00720c */ /* 0x000fe20003f86270 */
[----:B------:R-:W-:Y:S01]  /*40a0*/  IMAD.HI.U32 R11, R9, R216, RZ ;  /* 0x000000d8090b7227 */ /* 0x000fe200078e00ff */
[----:B------:R-:W-:-:S02]  /*40b0*/  ISETP.GT.U32.AND P0, PT, R5, R214, PT ;  /* 0x000000d60500720c */ /* 0x000fc40003f04070 */
[----:B------:R-:W-:Y:S01]  /*40c0*/  ISETP.GE.AND P5, PT, R15, RZ, PT ;  /* 0x000000ff0f00720c */ /* 0x000fe20003fa6270 */
[----:B------:R-:W-:Y:S01]  /*40d0*/  IMAD.MOV R11, RZ, RZ, -R11 ;  /* 0x000000ffff0b7224 */ /* 0x000fe200078e0a0b */
[----:B------:R-:W-:Y:S01]  /*40e0*/  LOP3.LUT R19, R6, 0x58, RZ, 0xfc, !PT ;  /* 0x0000005806137812 */ /* 0x000fe200078efcff */
[--C-:B------:R-:W-:Y:S01]  /*40f0*/  @!P1 IMAD.IADD R210, R210, 0x1, -R5.reuse ;  /* 0x00000001d2d29824 */ /* 0x100fe200078e0a05 */
[----:B------:R-:W-:Y:S01]  /*4100*/  LOP3.LUT R22, R6, 0x52, RZ, 0xfc, !PT ;  /* 0x0000005206167812 */ /* 0x000fe200078efcff */
[--C-:B------:R-:W-:Y:S01]  /*4110*/  @!P3 IMAD.IADD R212, R212, 0x1, -R5.reuse ;  /* 0x00000001d4d4b824 */ /* 0x100fe200078e0a05 */
[----:B------:R-:W-:Y:S01]  /*4120*/  ISETP.GE.AND P3, PT, R17, RZ, PT ;  /* 0x000000ff1100720c */ /* 0x000fe20003f66270 */
[C---:B------:R-:W-:Y:S01]  /*4130*/  IMAD R216, R5.reuse, R11, R216 ;  /* 0x0000000b05d87224 */ /* 0x040fe200078e02d8 */
[C---:B------:R-:W-:Y:S01]  /*4140*/  ISETP.GT.U32.AND P1, PT, R5.reuse, R210, PT ;  /* 0x000000d20500720c */ /* 0x040fe20003f24070 */
[----:B------:R-:W-:Y:S01]  /*4150*/  @!P6 IMAD.MOV R212, RZ, RZ, -R212 ;  /* 0x000000ffffd4e224 */ /* 0x000fe200078e0ad4 */
[----:B------:R-:W-:Y:S01]  /*4160*/  LOP3.LUT R11, R6, 0x5e, RZ, 0xfc, !PT ;  /* 0x0000005e060b7812 */ /* 0x000fe200078efcff */
[----:B------:R-:W-:Y:S01]  /*4170*/  @!P0 IMAD.IADD R214, R214, 0x1, -R5 ;  /* 0x00000001d6d68824 */ /* 0x000fe200078e0a05 */
[----:B------:R-:W-:Y:S01]  /*4180*/  ISETP.GT.U32.AND P6, PT, R5, R216, PT ;  /* 0x000000d80500720c */ /* 0x000fe20003fc4070 */
[----:B------:R-:W-:Y:S01]  /*4190*/  IMAD.HI.U32 R13, R9, R218, RZ ;  /* 0x000000da090d7227 */ /* 0x000fe200078e00ff */
[----:B------:R-:W-:-:S02]  /*41a0*/  IABS R222, R11 ;  /* 0x0000000b00de7213 */ /* 0x000fc40000000000 */
[----:B------:R-:W-:Y:S01]  /*41b0*/  ISETP.GT.U32.AND P0, PT, R5, R214, PT ;  /* 0x000000d60500720c */ /* 0x000fe20003f04070 */
[----:B------:R-:W-:Y:S01]  /*41c0*/  IMAD.MOV R13, RZ, RZ, -R13 ;  /* 0x000000ffff0d7224 */ /* 0x000fe200078e0a0d */
[----:B------:R-:W-:Y:S01]  /*41d0*/  LOP3.LUT R17, R6, 0x5a, RZ, 0xfc, !PT ;  /* 0x0000005a06117812 */ /* 0x000fe200078efcff */
[----:B------:R-:W-:Y:S01]  /*41e0*/  IMAD.HI.U32 R15, R9, R220, RZ ;  /* 0x000000dc090f7227 */ /* 0x000fe200078e00ff */
[----:B------:R-:W-:Y:S02]  /*41f0*/  IABS R230, R19 ;  /* 0x0000001300e67213 */ /* 0x000fe40000000000 */
[----:B------:R-:W-:Y:S01]  /*4200*/  @!P1 IADD3 R210, R210, -R5, RZ ;  /* 0x80000005d2d29210 */ /* 0x000fe20007ffe0ff */
[----:B------:R-:W-:Y:S01]  /*4210*/  IMAD R218, R5, R13, R218 ;  /* 0x0000000d05da7224 */ /* 0x000fe200078e02da */
[----:B------:R-:W-:Y:S01]  /*4220*/  ISETP.GE.AND P1, PT, R16, RZ, PT ;  /* 0x000000ff1000720c */ /* 0x000fe20003f26270 */
[--C-:B------:R-:W-:Y:S01]  /*4230*/  @!P6 IMAD.IADD R216, R216, 0x1, -R5.reuse ;  /* 0x00000001d8d8e824 */ /* 0x100fe200078e0a05 */
[----:B------:R-:W-:Y:S01]  /*4240*/  LOP3.LUT R16, R6, 0x5c, RZ, 0xfc, !PT ;  /* 0x0000005c06107812 */ /* 0x000fe200078efcff */
[----:B------:R-:W-:Y:S01]  /*4250*/  @!P2 IMAD.MOV R210, RZ, RZ, -R210 ;  /* 0x000000ffffd2a224 */ /* 0x000fe200078e0ad2 */
[----:B------:R-:W-:Y:S01]  /*4260*/  ISETP.GE.AND P2, PT, R11, RZ, PT ;  /* 0x000000ff0b00720c */ /* 0x000fe20003f46270 */
[----:B------:R-:W-:Y:S01]  /*4270*/  @!P0 IMAD.IADD R214, R214, 0x1, -R5 ;  /* 0x00000001d6d68824 */ /* 0x000fe200078e0a05 */
[C---:B------:R-:W-:Y:S01]  /*4280*/  ISETP.GT.U32.AND P0, PT, R5.reuse, R218, PT ;  /* 0x000000da0500720c */ /* 0x040fe20003f04070 */
[----:B------:R-:W-:Y:S01]  /*4290*/  IMAD.MOV R15, RZ, RZ, -R15 ;  /* 0x000000ffff0f7224 */ /* 0x000fe200078e0a0f */
[----:B------:R-:W-:Y:S01]  /*42a0*/  ISETP.GT.U32.AND P6, PT, R5, R216, PT ;  /* 0x000000d80500720c */ /* 0x000fe20003fc4070 */
[----:B------:R-:W-:Y:S01]  /*42b0*/  IMAD.HI.U32 R11, R9, R222, RZ ;  /* 0x000000de090b7227 */ /* 0x000fe200078e00ff */
[----:B------:R-:W-:-:S02]  /*42c0*/  IABS R224, R16 ;  /* 0x0000001000e07213 */ /* 0x000fc40000000000 */
[----:B------:R-:W-:Y:S01]  /*42d0*/  IABS R226, R17 ;  /* 0x0000001100e27213 */ /* 0x000fe20000000000 */
[C---:B------:R-:W-:Y:S01]  /*42e0*/  IMAD R220, R5.reuse, R15, R220 ;  /* 0x0000000f05dc7224 */ /* 0x040fe200078e02dc */
[----:B------:R-:W-:Y:S01]  /*42f0*/  IABS R234, R22 ;  /* 0x0000001600ea7213 */ /* 0x000fe20000000000 */
[----:B------:R-:W-:Y:S02]  /*4300*/  IMAD.MOV R11, RZ, RZ, -R11 ;  /* 0x000000ffff0b7224 */ /* 0x000fe400078e0a0b */
[----:B------:R-:W-:Y:S01]  /*4310*/  @!P5 IMAD.MOV R214, RZ, RZ, -R214 ;  /* 0x000000ffffd6d224 */ /* 0x000fe200078e0ad6 */
[C---:B------:R-:W-:Y:S01]  /*4320*/  ISETP.GT.U32.AND P5, PT, R5.reuse, R220, PT ;  /* 0x000000dc0500720c */ /* 0x040fe20003fa4070 */
[----:B------:R-:W-:Y:S02]  /*4330*/  IMAD R222, R5, R11, R222 ;  /* 0x0000000b05de7224 */ /* 0x000fe400078e02de */
[----:B------:R-:W-:Y:S01]  /*4340*/  @!P0 IMAD.IADD R218, R218, 0x1, -R5 ;  /* 0x00000001dada8824 */ /* 0x000fe200078e0a05 */
[----:B------:R-:W-:Y:S01]  /*4350*/  @!P6 IADD3 R216, R216, -R5, RZ ;  /* 0x80000005d8d8e210 */ /* 0x000fe20007ffe0ff */
[----:B------:R-:W-:Y:S01]  /*4360*/  IMAD.HI.U32 R13, R9, R224, RZ ;  /* 0x000000e0090d7227 */ /* 0x000fe200078e00ff */
[----:B------:R-:W-:-:S02]  /*4370*/  ISETP.GT.U32.AND P6, PT, R5, R222, PT ;  /* 0x000000de0500720c */ /* 0x000fc40003fc4070 */
[----:B------:R-:W-:Y:S01]  /*4380*/  ISETP.GT.U32.AND P0, PT, R5, R218, PT ;  /* 0x000000da0500720c */ /* 0x000fe20003f04070 */
[----:B------:R-:W-:-:S04]  /*4390*/  IMAD.HI.U32 R15, R9, R226, RZ ;  /* 0x000000e2090f7227 */ /* 0x000fc800078e00ff */
[----:B------:R-:W-:Y:S02]  /*43a0*/  IMAD.MOV R13, RZ, RZ, -R13 ;  /* 0x000000ffff0d7224 */ /* 0x000fe400078e0a0d */
[----:B------:R-:W-:Y:S02]  /*43b0*/  @!P5 IMAD.IADD R220, R220, 0x1, -R5 ;  /* 0x00000001dcdcd824 */ /* 0x000fe400078e0a05 */
[----:B------:R-:W-:Y:S02]  /*43c0*/  IMAD.MOV R15, RZ, RZ, -R15 ;  /* 0x000000ffff0f7224 */ /* 0x000fe400078e0a0f */
[C---:B------:R-:W-:Y:S02]  /*43d0*/  IMAD R224, R5.reuse, R13, R224 ;  /* 0x0000000d05e07224 */ /* 0x040fe400078e02e0 */
[----:B------:R-:W-:Y:S01]  /*43e0*/  @!P6 IMAD.IADD R222, R222, 0x1, -R5 ;  /* 0x00000001dedee824 */ /* 0x000fe200078e0a05 */
[----:B------:R-:W-:Y:S01]  /*43f0*/  ISETP.GT.U32.AND P6, PT, R5, R220, PT ;  /* 0x000000dc0500720c */ /* 0x000fe20003fc4070 */
[----:B------:R-:W-:-:S04]  /*4400*/  IMAD.HI.U32 R11, R9, R230, RZ ;  /* 0x000000e6090b7227 */ /* 0x000fc800078e00ff */
[C---:B------:R-:W-:Y:S01]  /*4410*/  IMAD R226, R5.reuse, R15, R226 ;  /* 0x0000000f05e27224 */ /* 0x040fe200078e02e2 */
[----:B------:R-:W-:Y:S01]  /*4420*/  LOP3.LUT R15, R6, 0x54, RZ, 0xfc, !PT ;  /* 0x00000054060f7812 */ /* 0x000fe200078efcff */
[----:B------:R-:W-:Y:S01]  /*4430*/  @!P0 IMAD.IADD R218, R218, 0x1, -R5 ;  /* 0x00000001dada8824 */ /* 0x000fe200078e0a05 */
[C---:B------:R-:W-:Y:S01]  /*4440*/  ISETP.GT.U32.AND P0, PT, R5.reuse, R224, PT ;  /* 0x000000e00500720c */ /* 0x040fe20003f04070 */
[----:B------:R-:W-:Y:S01]  /*4450*/  IMAD.MOV R11, RZ, RZ, -R11 ;  /* 0x000000ffff0b7224 */ /* 0x000fe200078e0a0b */
[----:B------:R-:W-:Y:S01]  /*4460*/  ISETP.GT.U32.AND P5, PT, R5, R226, PT ;  /* 0x000000e20500720c */ /* 0x000fe20003fa4070 */
[----:B------:R-:W-:Y:S01]  /*4470*/  IMAD.HI.U32 R13, R9, R228, RZ ;  /* 0x000000e4090d7227 */ /* 0x000fe200078e00ff */
[----:B------:R-:W-:-:S03]  /*4480*/  IABS R232, R15 ;  /* 0x0000000f00e87213 */ /* 0x000fc60000000000 */
[C---:B------:R-:W-:Y:S02]  /*4490*/  IMAD R230, R5.reuse, R11, R230 ;  /* 0x0000000b05e67224 */ /* 0x040fe400078e02e6 */
[----:B------:R-:W-:Y:S02]  /*44a0*/  @!P6 IMAD.IADD R220, R220, 0x1, -R5 ;  /* 0x00000001dcdce824 */ /* 0x000fe400078e0a05 */
[----:B------:R-:W-:Y:S01]  /*44b0*/  IMAD.MOV R13, RZ, RZ, -R13 ;  /* 0x000000ffff0d7224 */ /* 0x000fe200078e0a0d */
[C---:B------:R-:W-:Y:S01]  /*44c0*/  ISETP.GT.U32.AND P6, PT, R5.reuse, R230, PT ;  /* 0x000000e60500720c */ /* 0x040fe20003fc4070 */
[--C-:B------:R-:W-:Y:S01]  /*44d0*/  @!P0 IMAD.IADD R224, R224, 0x1, -R5.reuse ;  /* 0x00000001e0e08824 */ /* 0x100fe200078e0a05 */
[C---:B------:R-:W-:Y:S01]  /*44e0*/  ISETP.GT.U32.AND P0, PT, R5.reuse, R222, PT ;  /* 0x000000de0500720c */ /* 0x040fe20003f04070 */
[----:B------:R-:W-:Y:S02]  /*44f0*/  @!P5 IMAD.IADD R226, R226, 0x1, -R5 ;  /* 0x00000001e2e2d824 */ /* 0x000fe400078e0a05 */
[----:B------:R-:W-:Y:S01]  /*4500*/  @!P4 IMAD.MOV R216, RZ, RZ, -R216 ;  /* 0x000000ffffd8c224 */ /* 0x000fe200078e0ad8 */
[C---:B------:R-:W-:Y:S01]  /*4510*/  ISETP.GT.U32.AND P5, PT, R5.reuse, R224, PT ;  /* 0x000000e00500720c */ /* 0x040fe20003fa4070 */
[C---:B------:R-:W-:Y:S01]  /*4520*/  IMAD R228, R5.reuse, R13, R228 ;  /* 0x0000000d05e47224 */ /* 0x040fe200078e02e4 */
[----:B------:R-:W-:Y:S01]  /*4530*/  ISETP.GT.U32.AND P4, PT, R5, R226, PT ;  /* 0x000000e20500720c */ /* 0x000fe20003f84070 */
[----:B------:R-:W-:-:S04]  /*4540*/  IMAD.HI.U32 R13, R9, R236, RZ ;  /* 0x000000ec090d7227 */ /* 0x000fc800078e00ff */
[----:B------:R-:W-:Y:S01]  /*4550*/  @!P6 IMAD.IADD R230, R230, 0x1, -R5 ;  /* 0x00000001e6e6e824 */ /* 0x000fe200078e0a05 */
[----:B------:R-:W-:Y:S01]  /*4560*/  ISETP.GE.AND P6, PT, R17, RZ, PT ;  /* 0x000000ff1100720c */ /* 0x000fe20003fc6270 */
[----:B------:R-:W-:Y:S01]  /*4570*/  IMAD.HI.U32 R11, R9, R232, RZ ;  /* 0x000000e8090b7227 */ /* 0x000fe200078e00ff */
[----:B------:R-:W-:-:S03]  /*4580*/  LOP3.LUT R17, R6, 0x46, RZ, 0xfc, !PT ;  /* 0x0000004606117812 */ /* 0x000fc600078efcff */
[----:B------:R-:W-:Y:S01]  /*4590*/  @!P0 IMAD.IADD R222, R222, 0x1, -R5 ;  /* 0x00000001dede8824 */ /* 0x000fe200078e0a05 */
[C---:B------:R-:W-:Y:S01]  /*45a0*/  ISETP.GT.U32.AND P0, PT, R5.reuse, R228, PT ;  /* 0x000000e40500720c */ /* 0x040fe20003f04070 */
[----:B------:R-:W-:Y:S01]  /*45b0*/  IMAD.MOV R13, RZ, RZ, -R13 ;  /* 0x000000ffff0d7224 */ /* 0x000fe200078e0a0d */
[----:B------:R-:W-:Y:S01]  /*45c0*/  IABS R246, R17 ;  /* 0x0000001100f67213 */ /* 0x000fe20000000000 */
[----:B------:R-:W-:Y:S02]  /*45d0*/  IMAD.MOV R11, RZ, RZ, -R11 ;  /* 0x000000ffff0b7224 */ /* 0x000fe400078e0a0b */
[----:B------:R-:W-:Y:S02]  /*45e0*/  @!P4 IMAD.IADD R226, R226, 0x1, -R5 ;  /* 0x00000001e2e2c824 */ /* 0x000fe400078e0a05 */
[C---:B------:R-:W-:Y:S01]  /*45f0*/  IMAD R236, R5.reuse, R13, R236 ;  /* 0x0000000d05ec7224 */ /* 0x040fe200078e02ec */
[----:B------:R-:W-:Y:S01]  /*4600*/  LOP3.LUT R13, R6, 0x4a, RZ, 0xfc, !PT ;  /* 0x0000004a060d7812 */ /* 0x000fe200078efcff */
[----:B------:R-:W-:-:S02]  /*4610*/  IMAD R232, R5, R11, R232 ;  /* 0x0000000b05e87224 */ /* 0x000fc400078e02e8 */
[----:B------:R-:W-:Y:S01]  /*4620*/  @!P1 IMAD.MOV R218, RZ, RZ, -R218 ;  /* 0x000000ffffda9224 */ /* 0x000fe200078e0ada */
[C---:B------:R-:W-:Y:S01]  /*4630*/  ISETP.GT.U32.AND P1, PT, R5.reuse, R230, PT ;  /* 0x000000e60500720c */ /* 0x040fe20003f24070 */
[----:B------:R-:W-:Y:S01]  /*4640*/  @!P6 IMAD.MOV R226, RZ, RZ, -R226 ;  /* 0x000000ffffe2e224 */ /* 0x000fe200078e0ae2 */
[C---:B------:R-:W-:Y:S01]  /*4650*/  ISETP.GT.U32.AND P6, PT, R5.reuse, R236, PT ;  /* 0x000000ec0500720c */ /* 0x040fe20003fc4070 */
[--C-:B------:R-:W-:Y:S01]  /*4660*/  @!P0 IMAD.IADD R228, R228, 0x1, -R5.reuse ;  /* 0x00000001e4e48824 */ /* 0x100fe200078e0a05 */
[----:B------:R-:W-:Y:S01]  /*4670*/  ISETP.GT.U32.AND P4, PT, R5, R232, PT ;  /* 0x000000e80500720c */ /* 0x000fe20003f84070 */
[----:B------:R-:W-:Y:S01]  /*4680*/  IMAD.HI.U32 R11, R9, R234, RZ ;  /* 0x000000ea090b7227 */ /* 0x000fe200078e00ff */
[----:B------:R-:W-:Y:S02]  /*4690*/  ISETP.GE.AND P0, PT, R19, RZ, PT ;  /* 0x000000ff1300720c */ /* 0x000fe40003f06270 */
[----:B------:R-:W-:Y:S01]  /*46a0*/  IABS R242, R13 ;  /* 0x0000000d00f27213 */ /* 0x000fe20000000000 */
[--C-:B------:R-:W-:Y:S01]  /*46b0*/  @!P5 IMAD.IADD R224, R224, 0x1, -R5.reuse ;  /* 0x00000001e0e0d824 */ /* 0x100fe200078e0a05 */
[----:B------:R-:W-:Y:S01]  /*46c0*/  ISETP.GE.AND P5, PT, R16, RZ, PT ;  /* 0x000000ff1000720c */ /* 0x000fe20003fa6270 */
[----:B------:R-:W-:Y:S01]  /*46d0*/  @!P2 IMAD.MOV R222, RZ, RZ, -R222 ;  /* 0x000000ffffdea224 */ /* 0x000fe200078e0ade */
[----:B------:R-:W-:Y:S01]  /*46e0*/  LOP3.LUT R16, R6, 0x4e, RZ, 0xfc, !PT ;  /* 0x0000004e06107812 */ /* 0x000fe200078efcff */
[--C-:B------:R-:W-:Y:S01]  /*46f0*/  @!P1 IMAD.IADD R230, R230, 0x1, -R5.reuse ;  /* 0x00000001e6e69824 */ /* 0x100fe200078e0a05 */
[----:B------:R-:W-:Y:S01]  /*4700*/  IADD3 R11, -R11, RZ, RZ ;  /* 0x000000ff0b0b7210 */ /* 0x000fe20007ffe1ff */
[--C-:B------:R-:W-:Y:S01]  /*4710*/  @!P6 IMAD.IADD R236, R236, 0x1, -R5.reuse ;  /* 0x00000001ecece824 */ /* 0x100fe200078e0a05 */
[----:B------:R-:W-:Y:S01]  /*4720*/  IABS R238, R16 ;  /* 0x0000001000ee7213 */ /* 0x000fe20000000000 */
[----:B------:R-:W-:Y:S01]  /*4730*/  @!P4 IMAD.IADD R232, R232, 0x1, -R5 ;  /* 0x00000001e8e8c824 */ /* 0x000fe200078e0a05 */
[----:B------:R-:W-:Y:S01]  /*4740*/  ISETP.GE.AND P1, PT, R15, RZ, PT ;  /* 0x000000ff0f00720c */ /* 0x000fe20003f26270 */
[----:B------:R-:W-:Y:S01]  /*4750*/  IMAD R234, R5, R11, R234 ;  /* 0x0000000b05ea7224 */ /* 0x000fe200078e02ea */
[----:B------:R-:W-:Y:S01]  /*4760*/  @!P0 IADD3 R230, -R230, RZ, RZ ;  /* 0x000000ffe6e68210 */ /* 0x000fe20007ffe1ff */
[----:B------:R-:W-:Y:S01]  /*4770*/  IMAD.HI.U32 R11, R9, R238, RZ ;  /* 0x000000ee090b7227 */ /* 0x000fe200078e00ff */
[----:B------:R-:W-:-:S02]  /*4780*/  ISETP.GT.U32.AND P0, PT, R5, R236, PT ;  /* 0x000000ec0500720c */ /* 0x000fc40003f04070 */
[C---:B------:R-:W-:Y:S01]  /*4790*/  ISETP.GT.U32.AND P4, PT, R5.reuse, R232, PT ;  /* 0x000000e80500720c */ /* 0x040fe20003f84070 */
[----:B------:R-:W-:Y:S01]  /*47a0*/  IMAD.MOV R11, RZ, RZ, -R11 ;  /* 0x000000ffff0b7224 */ /* 0x000fe200078e0a0b */
[C---:B------:R-:W-:Y:S01]  /*47b0*/  ISETP.GT.U32.AND P2, PT, R5.reuse, R234, PT ;  /* 0x000000ea0500720c */ /* 0x040fe20003f44070 */
[----:B------:R-:W-:Y:S01]  /*47c0*/  @!P3 IMAD.MOV R220, RZ, RZ, -R220 ;  /* 0x000000ffffdcb224 */ /* 0x000fe200078e0adc */
[C---:B------:R-:W-:Y:S01]  /*47d0*/  ISETP.GT.U32.AND P3, PT, R5.reuse, R228, PT ;  /* 0x000000e40500720c */ /* 0x040fe20003f64070 */
[----:B------:R-:W-:Y:S01]  /*47e0*/  IMAD R238, R5, R11, R238 ;  /* 0x0000000b05ee7224 */ /* 0x000fe200078e02ee */
[----:B------:R-:W-:Y:S01]  /*47f0*/  LOP3.LUT R11, R6, 0x4c, RZ, 0xfc, !PT ;  /* 0x0000004c060b7812 */ /* 0x000fe200078efcff */
[----:B------:R-:W-:Y:S01]  /*4800*/  @!P5 IMAD.MOV R224, RZ, RZ, -R224 ;  /* 0x000000ffffe0d224 */ /* 0x000fe200078e0ae0 */
[----:B------:R-:W-:Y:S02]  /*4810*/  ISETP.GE.AND P5, PT, R21, RZ, PT ;  /* 0x000000ff1500720c */ /* 0x000fe40003fa6270 */
[----:B------:R-:W-:Y:S01]  /*4820*/  IABS R240, R11 ;  /* 0x0000000b00f07213 */ /* 0x000fe20000000000 */
[--C-:B------:R-:W-:Y:S01]  /*4830*/  @!P0 IMAD.IADD R236, R236, 0x1, -R5.reuse ;  /* 0x00000001ecec8824 */ /* 0x100fe200078e0a05 */
[----:B------:R-:W-:Y:S01]  /*4840*/  ISETP.GT.U32.AND P0, PT, R5, R238, PT ;  /* 0x000000ee0500720c */ /* 0x000fe20003f04070 */
[--C-:B------:R-:W-:Y:S01]  /*4850*/  @!P4 IMAD.IADD R232, R232, 0x1, -R5.reuse ;  /* 0x00000001e8e8c824 */ /* 0x100fe200078e0a05 */
[----:B------:R-:W-:Y:S01]  /*4860*/  ISETP.GE.AND P4, PT, R23, RZ, PT ;  /* 0x000000ff1700720c */ /* 0x000fe20003f86270 */
[----:B------:R-:W-:Y:S01]  /*4870*/  @!P2 IMAD.IADD R234, R234, 0x1, -R5 ;  /* 0x00000001eaeaa824 */ /* 0x000fe200078e0a05 */
[----:B------:R-:W-:Y:S01]  /*4880*/  LOP3.LUT R15, R6, 0x48, RZ, 0xfc, !PT ;  /* 0x00000048060f7812 */ /* 0x000fe200078efcff */
[----:B------:R-:W-:Y:S01]  /*4890*/  @!P1 IMAD.MOV R232, RZ, RZ, -R232 ;  /* 0x000000ffffe89224 */ /* 0x000fe200078e0ae8 */
[----:B------:R-:W-:Y:S01]  /*48a0*/  ISETP.GE.AND P1, PT, R13, RZ, PT ;  /* 0x000000ff0d00720c */ /* 0x000fe20003f26270 */
[----:B------:R-:W-:Y:S01]  /*48b0*/  IMAD.HI.U32 R13, R9, R242, RZ ;  /* 0x000000f2090d7227 */ /* 0x000fe200078e00ff */
[----:B------:R-:W-:-:S02]  /*48c0*/  ISETP.GT.U32.AND P6, PT, R5, R234, PT ;  /* 0x000000ea0500720c */ /* 0x000fc40003fc4070 */
[----:B------:R-:W-:Y:S01]  /*48d0*/  IABS R244, R15 ;  /* 0x0000000f00f47213 */ /* 0x000fe20000000000 */
[----:B------:R-:W-:Y:S01]  /*48e0*/  IMAD.MOV R13, RZ, RZ, -R13 ;  /* 0x000000ffff0d7224 */ /* 0x000fe200078e0a0d */
[----:B------:R-:W-:Y:S01]  /*48f0*/  ISETP.GE.AND P2, PT, R16, RZ, PT ;  /* 0x000000ff1000720c */ /* 0x000fe20003f46270 */
[--C-:B------:R-:W-:Y:S01]  /*4900*/  @!P3 IMAD.IADD R228, R228, 0x1, -R5.reuse ;  /* 0x00000001e4e4b824 */ /* 0x100fe200078e0a05 */
[----:B------:R-:W-:Y:S01]  /*4910*/  ISETP.GE.AND P3, PT, R22, RZ, PT ;  /* 0x000000ff1600720c */ /* 0x000fe20003f66270 */
[----:B------:R-:W-:Y:S01]  /*4920*/  @!P0 IMAD.IADD R238, R238, 0x1, -R5 ;  /* 0x00000001eeee8824 */ /* 0x000fe200078e0a05 */
[C---:B------:R-:W-:Y:S01]  /*4930*/  LOP3.LUT R21, R6.reuse, 0x42, RZ, 0xfc, !PT ;  /* 0x0000004206157812 */ /* 0x040fe200078efcff */
[----:B------:R-:W-:Y:S01]  /*4940*/  IMAD R242, R5, R13, R242 ;  /* 0x0000000d05f27224 */ /* 0x000fe200078e02f2 */
[----:B------:R-:W-:Y:S01]  /*4950*/  LOP3.LUT R19, R6, 0x44, RZ, 0xfc, !PT ;  /* 0x0000004406137812 */ /* 0x000fe200078efcff */
[----:B------:R-:W-:Y:S01]  /*4960*/  @!P5 IMAD.MOV R228, RZ, RZ, -R228 ;  /* 0x000000ffffe4d224 */ /* 0x000fe200078e0ae4 */
[----:B------:R-:W-:Y:S01]  /*4970*/  ISETP.GE.AND P5, PT, R11, RZ, PT ;  /* 0x000000ff0b00720c */ /* 0x000fe20003fa6270 */
[----:B------:R-:W-:Y:S01]  /*4980*/  IMAD.HI.U32 R11, R9, R240, RZ ;  /* 0x000000f0090b7227 */ /* 0x000fe200078e00ff */
[----:B------:R-:W-:-:S02]  /*4990*/  ISETP.GT.U32.AND P0, PT, R5, R238, PT ;  /* 0x000000ee0500720c */ /* 0x000fc40003f04070 */
[----:B------:R-:W-:Y:S01]  /*49a0*/  IABS R252, R21 ;  /* 0x0000001500fc7213 */ /* 0x000fe20000000000 */
[----:B------:R-:W-:Y:S01]  /*49b0*/  @!P4 IMAD.MOV R236, RZ, RZ, -R236 ;  /* 0x000000ffffecc224 */ /* 0x000fe200078e0aec */
[----:B------:R-:W-:Y:S01]  /*49c0*/  ISETP.GT.U32.AND P4, PT, R5, R242, PT ;  /* 0x000000f20500720c */ /* 0x000fe20003f84070 */
[----:B------:R-:W-:Y:S01]  /*49d0*/  @!P6 IMAD.IADD R234, R234, 0x1, -R5 ;  /* 0x00000001eaeae824 */ /* 0x000fe200078e0a05 */
[----:B------:R-:W-:Y:S01]  /*49e0*/  ISETP.GE.AND P6, PT, R15, RZ, PT ;  /* 0x000000ff0f00720c */ /* 0x000fe20003fc6270 */
[----:B------:R-:W-:Y:S01]  /*49f0*/  IMAD.MOV R15, RZ, RZ, -R11 ;  /* 0x000000ffff0f7224 */ /* 0x000fe200078e0a0b */
[----:B------:R-:W-:Y:S01]  /*4a00*/  LOP3.LUT R23, R6, 0x40, RZ, 0xfc, !PT ;  /* 0x0000004006177812 */ /* 0x000fe200078efcff */
[----:B------:R-:W-:Y:S01]  /*4a10*/  IMAD.HI.U32 R11, R9, R244, RZ ;  /* 0x000000f4090b7227 */ /* 0x000fe200078e00ff */
[----:B------:R-:W-:Y:S02]  /*4a20*/  IABS R250, R19 ;  /* 0x0000001300fa7213 */ /* 0x000fe40000000000 */
[----:B------:R-:W-:Y:S01]  /*4a30*/  IABS R16, R23 ;  /* 0x0000001700107213 */ /* 0x000fe20000000000 */
[----:B------:R-:W-:Y:S01]  /*4a40*/  IMAD R240, R5, R15, R240 ;  /* 0x0000000f05f07224 */ /* 0x000fe200078e02f0 */
[----:B------:R-:W-:Y:S01]  /*4a50*/  IABS R22, R25 ;  /* 0x0000001900167213 */ /* 0x000fe20000000000 */
[----:B------:R-:W-:-:S02]  /*4a60*/  IMAD.MOV R15, RZ, RZ, -R11 ;  /* 0x000000ffff0f7224 */ /* 0x000fc400078e0a0b */
[----:B------:R-:W-:Y:S01]  /*4a70*/  IMAD.HI.U32 R11, R9, R246, RZ ;  /* 0x000000f6090b7227 */ /* 0x000fe200078e00ff */
[----:B------:R-:W-:-:S03]  /*4a80*/  @!P4 IADD3 R242, R242, -R5, RZ ;  /* 0x80000005f2f2c210 */ /* 0x000fc60007ffe0ff */
[----:B------:R-:W-:Y:S02]  /*4a90*/  @!P0 IMAD.IADD R238, R238, 0x1, -R5 ;  /* 0x00000001eeee8824 */ /* 0x000fe400078e0a05 */
[----:B------:R-:W-:Y:S02]  /*4aa0*/  IMAD.MOV R11, RZ, RZ, -R11 ;  /* 0x000000ffff0b7224 */ /* 0x000fe400078e0a0b */
[----:B------:R-:W-:Y:S01]  /*4ab0*/  @!P2 IMAD.MOV R238, RZ, RZ, -R238 ;  /* 0x000000ffffeea224 */ /* 0x000fe200078e0aee */
[C---:B------:R-:W-:Y:S01]  /*4ac0*/  ISETP.GT.U32.AND P2, PT, R5.reuse, R242, PT ;  /* 0x000000f20500720c */ /* 0x040fe20003f44070 */
[----:B------:R-:W-:Y:S02]  /*4ad0*/  IMAD R246, R5, R11, R246 ;  /* 0x0000000b05f67224 */ /* 0x000fe400078e02f6 */
[----:B------:R-:W-:-:S04]  /*4ae0*/  IMAD.HI.U32 R11, R9, R252, RZ ;  /* 0x000000fc090b7227 */ /* 0x000fc800078e00ff */
[----:B------:R-:W-:Y:S01]  /*4af0*/  @!P3 IMAD.MOV R234, RZ, RZ, -R234 ;  /* 0x000000ffffeab224 */ /* 0x000fe200078e0aea */
[C---:B------:R-:W-:Y:S01]  /*4b00*/  ISETP.GT.U32.AND P3, PT, R5.reuse, R240, PT ;  /* 0x000000f00500720c */ /* 0x040fe20003f64070 */
[----:B------:R-:W-:Y:S02]  /*4b10*/  IMAD.MOV R11, RZ, RZ, -R11 ;  /* 0x000000ffff0b7224 */ /* 0x000fe400078e0a0b */
[C---:B------:R-:W-:Y:S02]  /*4b20*/  IMAD R244, R5.reuse, R15, R244 ;  /* 0x0000000f05f47224 */ /* 0x040fe400078e02f4 */
[C---:B------:R-:W-:Y:S02]  /*4b30*/  IMAD R252, R5.reuse, R11, R252 ;  /* 0x0000000b05fc7224 */ /* 0x040fe400078e02fc */
[----:B------:R-:W-:Y:S01]  /*4b40*/  @!P2 IMAD.IADD R242, R242, 0x1, -R5 ;  /* 0x00000001f2f2a824 */ /* 0x000fe200078e0a05 */
[----:B------:R-:W-:Y:S01]  /*4b50*/  ISETP.GT.U32.AND P0, PT, R5, R244, PT ;  /* 0x000000f40500720c */ /* 0x000fe20003f04070 */
[----:B------:R-:W-:Y:S01]  /*4b60*/  IMAD.HI.U32 R13, R9, R250, RZ ;  /* 0x000000fa090d7227 */ /* 0x000fe200078e00ff */
[----:B------:R-:W-:-:S03]  /*4b70*/  ISETP.GT.U32.AND P2, PT, R5, R252, PT ;  /* 0x000000fc0500720c */ /* 0x000fc60003f44070 */
[----:B------:R-:W-:-:S04]  /*4b80*/  IMAD.HI.U32 R11, R9, R16, RZ ;  /* 0x00000010090b7227 */ /* 0x000fc800078e00ff */
[----:B------:R-:W-:Y:S01]  /*4b90*/  @!P3 IMAD.IADD R240, R240, 0x1, -R5 ;  /* 0x00000001f0f0b824 */ /* 0x000fe200078e0a05 */
[C---:B------:R-:W-:Y:S01]  /*4ba0*/  ISETP.GT.U32.AND P3, PT, R5.reuse, R246, PT ;  /* 0x000000f60500720c */ /* 0x040fe20003f64070 */
[----:B------:R-:W-:Y:S02]  /*4bb0*/  IMAD.MOV R13, RZ, RZ, -R13 ;  /* 0x000000ffff0d7224 */ /* 0x000fe400078e0a0d */
[----:B------:R-:W-:Y:S01]  /*4bc0*/  IMAD.MOV R11, RZ, RZ, -R11 ;  /* 0x000000ffff0b7224 */ /* 0x000fe200078e0a0b */
[C---:B------:R-:W-:Y:S01]  /*4bd0*/  ISETP.GT.U32.AND P4, PT, R5.reuse, R240, PT ;  /* 0x000000f00500720c */ /* 0x040fe20003f84070 */
[C---:B------:R-:W-:Y:S02]  /*4be0*/  IMAD R250, R5.reuse, R13, R250 ;  /* 0x0000000d05fa7224 */ /* 0x040fe400078e02fa */
[----:B------:R-:W-:Y:S01]  /*4bf0*/  IMAD R13, R5, R11, R16 ;  /* 0x0000000b050d7224 */ /* 0x000fe200078e0210 */
[----:B------:R-:W-:Y:S01]  /*4c00*/  IABS R16, R27 ;  /* 0x0000001b00107213 */ /* 0x000fe20000000000 */
[----:B------:R-:W-:-:S04]  /*4c10*/  IMAD.HI.U32 R11, R9, R22, RZ ;  /* 0x00000016090b7227 */ /* 0x000fc800078e00ff */
[----:B------:R-:W-:Y:S01]  /*4c20*/  @!P2 IMAD.IADD R252, R252, 0x1, -R5 ;  /* 0x00000001fcfca824 */ /* 0x000fe200078e0a05 */
[----:B------:R-:W-:Y:S01]  /*4c30*/  ISETP.GE.AND P2, PT, R21, RZ, PT ;  /* 0x000000ff1500720c */ /* 0x000fe20003f46270 */
[----:B------:R-:W-:Y:S01]  /*4c40*/  IMAD.MOV R11, RZ, RZ, -R11 ;  /* 0x000000ffff0b7224 */ /* 0x000fe200078e0a0b */
[----:B------:R-:W-:Y:S01]  /*4c50*/  LOP3.LUT R21, R6, 0x30, RZ, 0xfc, !PT ;  /* 0x0000003006157812 */ /* 0x000fe200078efcff */
[--C-:B------:R-:W-:Y:S02]  /*4c60*/  @!P0 IMAD.IADD R244, R244, 0x1, -R5.reuse ;  /* 0x00000001f4f48824 */ /* 0x100fe400078e0a05 */
[----:B------:R-:W-:Y:S01]  /*4c70*/  @!P3 IMAD.IADD R246, R246, 0x1, -R5 ;  /* 0x00000001f6f6b824 */ /* 0x000fe200078e0a05 */
[----:B------:R-:W-:Y:S01]  /*4c80*/  IABS R146, R21 ;  /* 0x0000001500927213 */ /* 0x000fe20000000000 */
[----:B------:R-:W-:Y:S01]  /*4c90*/  @!P1 IMAD.MOV R242, RZ, RZ, -R242 ;  /* 0x000000fffff29224 */ /* 0x000fe200078e0af2 */
[C---:B------:R-:W-:Y:S01]  /*4ca0*/  ISETP.GT.U32.AND P1, PT, R5.reuse, R252, PT ;  /* 0x000000fc0500720c */ /* 0x040fe20003f24070 */
[C---:B------:R-:W-:Y:S01]  /*4cb0*/  IMAD R217, R5.reuse, R11, R22 ;  /* 0x0000000b05d97224 */ /* 0x040fe200078e0216 */
[----:B------:R-:W-:Y:S01]  /*4cc0*/  ISETP.GT.U32.AND P0, PT, R5, R244, PT ;  /* 0x000000f40500720c */ /* 0x000fe20003f04070 */
[----:B------:R-:W-:Y:S01]  /*4cd0*/  IMAD.HI.U32 R11, R9, R16, RZ ;  /* 0x00000010090b7227 */ /* 0x000fe200078e00ff */
[----:B------:R-:W-:-:S03]  /*4ce0*/  ISETP.GT.U32.AND P3, PT, R5, R246, PT ;  /* 0x000000f60500720c */ /* 0x000fc60003f64070 */
[----:B------:R-:W-:Y:S02]  /*4cf0*/  IMAD.MOV R143, RZ, RZ, -R11 ;  /* 0x000000ffff8f7224 */ /* 0x000fe400078e0a0b */
[--C-:B------:R-:W-:Y:S01]  /*4d00*/  @!P4 IMAD.IADD R240, R240, 0x1, -R5.reuse ;  /* 0x00000001f0f0c824 */ /* 0x100fe200078e0a05 */
[C---:B------:R-:W-:Y:S01]  /*4d10*/  ISETP.GT.U32.AND P4, PT, R5.reuse, R250, PT ;  /* 0x000000fa0500720c */ /* 0x040fe20003f84070 */
[C---:B------:R-:W-:Y:S01]  /*4d20*/  IMAD R143, R5.reuse, R143, R16 ;  /* 0x0000008f058f7224 */ /* 0x040fe200078e0210 */
[----:B------:R-:W-:Y:S01]  /*4d30*/  LOP3.LUT R16, R6, 0x34, RZ, 0xfc, !PT ;  /* 0x0000003406107812 */ /* 0x000fe200078efcff */
[--C-:B------:R-:W-:Y:S01]  /*4d40*/  @!P1 IMAD.IADD R252, R252, 0x1, -R5.reuse ;  /* 0x00000001fcfc9824 */ /* 0x100fe200078e0a05 */
[----:B------:R-:W-:Y:S01]  /*4d50*/  @!P5 IADD3 R240, -R240, RZ, RZ ;  /* 0x000000fff0f0d210 */ /* 0x000fe20007ffe1ff */
[--C-:B------:R-:W-:Y:S01]  /*4d60*/  @!P0 IMAD.IADD R244, R244, 0x1, -R5.reuse ;  /* 0x00000001f4f48824 */ /* 0x100fe200078e0a05 */
[----:B------:R-:W-:Y:S01]  /*4d70*/  ISETP.GT.U32.AND P1, PT, R5, R143, PT ;  /* 0x0000008f0500720c */ /* 0x000fe20003f24070 */
[--C-:B------:R-:W-:Y:S01]  /*4d80*/  @!P3 IMAD.IADD R246, R246, 0x1, -R5.reuse ;  /* 0x00000001f6f6b824 */ /* 0x100fe200078e0a05 */
[----:B------:R-:W-:Y:S01]  /*4d90*/  ISETP.GE.AND P0, PT, R17, RZ, PT ;  /* 0x000000ff1100720c */ /* 0x000fe20003f06270 */
[----:B------:R-:W-:Y:S01]  /*4da0*/  @!P6 IMAD.MOV R244, RZ, RZ, -R244 ;  /* 0x000000fffff4e224 */ /* 0x000fe200078e0af4 */
[C---:B------:R-:W-:Y:S01]  /*4db0*/  ISETP.GT.U32.AND P3, PT, R5.reuse, R13, PT ;  /* 0x0000000d0500720c */ /* 0x040fe20003f64070 */
[----:B------:R-:W-:Y:S01]  /*4dc0*/  @!P2 IMAD.MOV R252, RZ, RZ, -R252 ;  /* 0x000000fffffca224 */ /* 0x000fe200078e0afc */
[----:B------:R-:W-:Y:S01]  /*4dd0*/  LOP3.LUT R17, R6, 0x3a, RZ, 0xfc, !PT ;  /* 0x0000003a06117812 */ /* 0x000fe200078efcff */
[----:B------:R-:W-:Y:S01]  /*4de0*/  @!P4 IMAD.IADD R250, R250, 0x1, -R5 ;  /* 0x00000001fafac824 */ /* 0x000fe200078e0a05 */
[----:B------:R-:W-:-:S02]  /*4df0*/  ISETP.GT.U32.AND P6, PT, R5, R217, PT ;  /* 0x000000d90500720c */ /* 0x000fc40003fc4070 */
[----:B------:R-:W-:Y:S02]  /*4e00*/  IABS R15, R17 ;  /* 0x00000011000f7213 */ /* 0x000fe40000000000 */
[----:B------:R-:W-:Y:S01]  /*4e10*/  ISETP.GE.AND P4, PT, R19, RZ, PT ;  /* 0x000000ff1300720c */ /* 0x000fe20003f86270 */
[----:B------:R-:W-:Y:S01]  /*4e20*/  @!P1 IMAD.IADD R143, R143, 0x1, -R5 ;  /* 0x000000018f8f9824 */ /* 0x000fe200078e0a05 */
[----:B------:R-:W-:Y:S01]  /*4e30*/  IABS R68, R16 ;  /* 0x0000001000447213 */ /* 0x000fe20000000000 */
[----:B------:R-:W-:Y:S01]  /*4e40*/  IMAD.MOV.U32 R22, RZ, RZ, R15 ;  /* 0x000000ffff167224 */ /* 0x000fe200078e000f */
[----:B------:R-:W-:Y:S01]  /*4e50*/  LOP3.LUT R15, R6, 0x36, RZ, 0xfc, !PT ;  /* 0x00000036060f7812 */ /* 0x000fe200078efcff */
[----:B------:R-:W-:Y:S01]  /*4e60*/  @!P3 IMAD.IADD R13, R13, 0x1, -R5 ;  /* 0x000000010d0db824 */ /* 0x000fe200078e0a05 */
[----:B------:R-:W-:Y:S01]  /*4e70*/  ISETP.GT.U32.AND P2, PT, R5, R143, PT ;  /* 0x0000008f0500720c */ /* 0x000fe20003f44070 */
[----:B------:R-:W-:Y:S01]  /*4e80*/  IMAD.HI.U32 R11, R9, R22, RZ ;  /* 0x00000016090b7227 */ /* 0x000fe200078e00ff */
[----:B------:R-:W-:-:S02]  /*4e90*/  ISETP.GT.U32.AND P3, PT, R5, R250, PT ;  /* 0x000000fa0500720c */ /* 0x000fc40003f64070 */
[----:B------:R-:W-:Y:S01]  /*4ea0*/  ISETP.GT.U32.AND P5, PT, R5, R13, PT ;  /* 0x0000000d0500720c */ /* 0x000fe20003fa4070 */
[----:B------:R-:W-:Y:S01]  /*4eb0*/  IMAD.MOV R11, RZ, RZ, -R11 ;  /* 0x000000ffff0b7224 */ /* 0x000fe200078e0a0b */
[----:B------:R-:W-:Y:S01]  /*4ec0*/  IABS R70, R15 ;  /* 0x0000000f00467213 */ /* 0x000fe20000000000 */
[----:B------:R-:W-:Y:S01]  /*4ed0*/  @!P0 IMAD.MOV R246, RZ, RZ, -R246 ;  /* 0x000000fffff68224 */ /* 0x000fe200078e0af6 */
[----:B------:R-:W-:Y:S01]  /*4ee0*/  ISETP.GE.AND P0, PT, R23, RZ, PT ;  /* 0x000000ff1700720c */ /* 0x000fe20003f06270 */
[----:B------:R-:W-:Y:S01]  /*4ef0*/  IMAD R219, R5, R11, R22 ;  /* 0x0000000b05db7224 */ /* 0x000fe200078e0216 */
[C---:B------:R-:W-:Y:S01]  /*4f00*/  LOP3.LUT R11, R6.reuse, 0x38, RZ, 0xfc, !PT ;  /* 0x00000038060b7812 */ /* 0x040fe200078efcff */
[--C-:B------:R-:W-:Y:S01]  /*4f10*/  @!P6 IMAD.IADD R217, R217, 0x1, -R5.reuse ;  /* 0x00000001d9d9e824 */ /* 0x100fe200078e0a05 */
[----:B------:R-:W-:Y:S02]  /*4f20*/  LOP3.LUT R23, R6, 0x2a, RZ, 0xfc, !PT ;  /* 0x0000002a06177812 */ /* 0x000fe400078efcff */
[----:B------:R-:W-:Y:S01]  /*4f30*/  IABS R22, R11 ;  /* 0x0000000b00167213 */ /* 0x000fe20000000000 */
[--C-:B------:R-:W-:Y:S01]  /*4f40*/  @!P3 IMAD.IADD R250, R250, 0x1, -R5.reuse ;  /* 0x00000001fafab824 */ /* 0x100fe200078e0a05 */
[----:B------:R-:W-:Y:S01]  /*4f50*/  @!P2 IADD3 R143, R143, -R5, RZ ;  /* 0x800000058f8fa210 */ /* 0x000fe20007ffe0ff */
[----:B------:R-:W-:Y:S01]  /*4f60*/  @!P5 IMAD.IADD R13, R13, 0x1, -R5 ;  /* 0x000000010d0dd824 */ /* 0x000fe200078e0a05 */
[C---:B------:R-:W-:Y:S01]  /*4f70*/  ISETP.GT.U32.AND P6, PT, R5.reuse, R217, PT ;  /* 0x000000d90500720c */ /* 0x040fe20003fc4070 */
[----:B------:R-:W-:Y:S01]  /*4f80*/  @!P4 IMAD.MOV R250, RZ, RZ, -R250 ;  /* 0x000000fffffac224 */ /* 0x000fe200078e0afa */
[----:B------:R-:W-:Y:S01]  /*4f90*/  ISETP.GT.U32.AND P2, PT, R5, R219, PT ;  /* 0x000000db0500720c */ /* 0x000fe20003f44070 */
[----:B------:R-:W-:Y:S01]  /*4fa0*/  @!P0 IMAD.MOV R13, RZ, RZ, -R13 ;  /* 0x000000ffff0d8224 */ /* 0x000fe200078e0a0d */
[----:B------:R-:W-:Y:S01]  /*4fb0*/  ISETP.GE.AND P1, PT, R11, RZ, PT ;  /* 0x000000ff0b00720c */ /* 0x000fe20003f26270 */
[----:B------:R-:W-:Y:S01]  /*4fc0*/  IMAD.HI.U32 R11, R9, R22, RZ ;  /* 0x00000016090b7227 */ /* 0x000fe200078e00ff */
[----:B------:R-:W-:-:S02]  /*4fd0*/  ISETP.GE.AND P3, PT, R25, RZ, PT ;  /* 0x000000ff1900720c */ /* 0x000fc40003f66270 */
[----:B------:R-:W-:Y:S01]  /*4fe0*/  ISETP.GE.AND P5, PT, R27, RZ, PT ;  /* 0x000000ff1b00720c */ /* 0x000fe20003fa6270 */
[----:B------:R-:W-:Y:S01]  /*4ff0*/  IMAD.MOV R11, RZ, RZ, -R11 ;  /* 0x000000ffff0b7224 */ /* 0x000fe200078e0a0b */
[----:B------:R-:W-:Y:S01]  /*5000*/  ISETP.GE.AND P0, PT, R15, RZ, PT ;  /* 0x000000ff0f00720c */ /* 0x000fe20003f06270 */
[----:B------:R-:W-:Y:S01]  /*5010*/  IMAD.HI.U32 R15, R9, R70, RZ ;  /* 0x00000046090f7227 */ /* 0x000fe200078e00ff */
[----:B------:R-:W-:Y:S02]  /*5020*/  ISETP.GE.AND P4, PT, R17, RZ, PT ;  /* 0x000000ff1100720c */ /* 0x000fe40003f86270 */
[C---:B------:R-:W-:Y:S01]  /*5030*/  LOP3.LUT R17, R6.reuse, 0x32, RZ, 0xfc, !PT ;  /* 0x0000003206117812 */ /* 0x040fe200078efcff */
[----:B------:R-:W-:Y:S01]  /*5040*/  IMAD R19, R5, R11, R22 ;  /* 0x0000000b05137224 */ /* 0x000fe200078e0216 */
[----:B------:R-:W-:Y:S01]  /*5050*/  LOP3.LUT R22, R6, 0x2c, RZ, 0xfc, !PT ;  /* 0x0000002c06167812 */ /* 0x000fe200078efcff */
[----:B------:R-:W-:Y:S01]  /*5060*/  @!P6 IMAD.IADD R217, R217, 0x1, -R5 ;  /* 0x00000001d9d9e824 */ /* 0x000fe200078e0a05 */
[----:B------:R-:W-:Y:S01]  /*5070*/  IABS R66, R17 ;  /* 0x0000001100427213 */ /* 0x000fe20000000000 */
[----:B------:R-:W-:Y:S01]  /*5080*/  IMAD.MOV R15, RZ, RZ, -R15 ;  /* 0x000000ffff0f7224 */ /* 0x000fe200078e0a0f */
[----:B------:R-:W-:Y:S01]  /*5090*/  ISETP.GE.AND P6, PT, R16, RZ, PT ;  /* 0x000000ff1000720c */ /* 0x000fe20003fc6270 */
[----:B------:R-:W-:Y:S01]  /*50a0*/  @!P2 IMAD.IADD R219, R219, 0x1, -R5 ;  /* 0x00000001dbdba824 */ /* 0x000fe200078e0a05 */
[C---:B------:R-:W-:Y:S01]  /*50b0*/  ISETP.GT.U32.AND P2, PT, R5.reuse, R19, PT ;  /* 0x000000130500720c */ /* 0x040fe20003f44070 */
[C---:B------:R-:W-:Y:S01]  /*50c0*/  IMAD R70, R5.reuse, R15, R70 ;  /* 0x0000000f05467224 */ /* 0x040fe200078e0246 */
[----:B------:R-:W-:Y:S01]  /*50d0*/  IABS R62, R22 ;  /* 0x00000016003e7213 */ /* 0x000fe20000000000 */
[----:B------:R-:W-:Y:S01]  /*50e0*/  @!P3 IMAD.MOV R217, RZ, RZ, -R217 ;  /* 0x000000ffffd9b224 */ /* 0x000fe200078e0ad9 */
[C---:B------:R-:W-:Y:S01]  /*50f0*/  ISETP.GT.U32.AND P3, PT, R5.reuse, R219, PT ;  /* 0x000000db0500720c */ /* 0x040fe20003f64070 */
[----:B------:R-:W-:Y:S01]  /*5100*/  @!P5 IMAD.MOV R143, RZ, RZ, -R143 ;  /* 0x000000ffff8fd224 */ /* 0x000fe200078e0a8f */
[----:B------:R-:W-:Y:S01]  /*5110*/  ISETP.GT.U32.AND P5, PT, R5, R70, PT ;  /* 0x000000460500720c */ /* 0x000fe20003fa4070 */
[----:B------:R-:W-:Y:S01]  /*5120*/  IMAD.HI.U32 R16, R9, R68, RZ ;  /* 0x0000004409107227 */ /* 0x000fe200078e00ff */
[----:B------:R-:W-:-:S02]  /*5130*/  IABS R60, R23 ;  /* 0x00000017003c7213 */ /* 0x000fc40000000000 */
[C---:B------:R-:W-:Y:S01]  /*5140*/  LOP3.LUT R27, R6.reuse, 0x16, RZ, 0xfc, !PT ;  /* 0x00000016061b7812 */ /* 0x040fe200078efcff */
[----:B------:R-:W-:Y:S01]  /*5150*/  IMAD.HI.U32 R11, R9, R66, RZ ;  /* 0x00000042090b7227 */ /* 0x000fe200078e00ff */
[C---:B------:R-:W-:Y:S02]  /*5160*/  LOP3.LUT R25, R6.reuse, 0x18, RZ, 0xfc, !PT ;  /* 0x0000001806197812 */ /* 0x040fe400078efcff */
[----:B------:R-:W-:Y:S01]  /*5170*/  IABS R46, R27 ;  /* 0x0000001b002e7213 */ /* 0x000fe20000000000 */
[----:B------:R-:W-:Y:S01]  /*5180*/  IMAD.MOV R16, RZ, RZ, -R16 ;  /* 0x000000ffff107224 */ /* 0x000fe200078e0a10 */
[----:B------:R-:W-:Y:S01]  /*5190*/  IABS R152, R25 ;  /* 0x0000001900987213 */ /* 0x000fe20000000000 */
[----:B------:R-:W-:Y:S02]  /*51a0*/  IMAD.MOV R11, RZ, RZ, -R11 ;  /* 0x000000ffff0b7224 */ /* 0x000fe400078e0a0b */
[--C-:B------:R-:W-:Y:S02]  /*51b0*/  @!P2 IMAD.IADD R19, R19, 0x1, -R5.reuse ;  /* 0x000000011313a824 */ /* 0x100fe400078e0a05 */
[C---:B------:R-:W-:Y:S01]  /*51c0*/  IMAD R68, R5.reuse, R16, R68 ;  /* 0x0000001005447224 */ /* 0x040fe200078e0244 */
[----:B------:R-:W-:Y:S01]  /*51d0*/  LOP3.LUT R16, R6, 0x2e, RZ, 0xfc, !PT ;  /* 0x0000002e06107812 */ /* 0x000fe200078efcff */
[C---:B------:R-:W-:Y:S01]  /*51e0*/  IMAD R66, R5.reuse, R11, R66 ;  /* 0x0000000b05427224 */ /* 0x040fe200078e0242 */
[----:B------:R-:W-:Y:S01]  /*51f0*/  ISETP.GT.U32.AND P2, PT, R5, R19, PT ;  /* 0x000000130500720c */ /* 0x000fe20003f44070 */
[--C-:B------:R-:W-:Y:S01]  /*5200*/  @!P3 IMAD.IADD R219, R219, 0x1, -R5.reuse ;  /* 0x00000001dbdbb824 */ /* 0x100fe200078e0a05 */
[----:B------:R-:W-:Y:S01]  /*5210*/  IABS R64, R16 ;  /* 0x0000001000407213 */ /* 0x000fe20000000000 */
[----:B------:R-:W-:Y:S01]  /*5220*/  @!P5 IMAD.IADD R70, R70, 0x1, -R5 ;  /* 0x000000014646d824 */ /* 0x000fe200078e0a05 */
[C---:B------:R-:W-:Y:S01]  /*5230*/  ISETP.GT.U32.AND P3, PT, R5.reuse, R68, PT ;  /* 0x000000440500720c */ /* 0x040fe20003f64070 */
[----:B------:R-:W-:Y:S01]  /*5240*/  @!P4 IMAD.MOV R219, RZ, RZ, -R219 ;  /* 0x000000ffffdbc224 */ /* 0x000fe200078e0adb */
[----:B------:R-:W-:Y:S01]  /*5250*/  ISETP.GT.U32.AND P4, PT, R5, R66, PT ;  /* 0x000000420500720c */ /* 0x000fe20003f84070 */
[----:B------:R-:W-:Y:S01]  /*5260*/  IMAD.HI.U32 R15, R9, R146, RZ ;  /* 0x00000092090f7227 */ /* 0x000fe200078e00ff */
[----:B------:R-:W-:-:S03]  /*5270*/  ISETP.GT.U32.AND P5, PT, R5, R70, PT ;  /* 0x000000460500720c */ /* 0x000fc60003fa4070 */
[----:B------:R-:W-:Y:S02]  /*5280*/  IMAD.HI.U32 R11, R9, R64, RZ ;  /* 0x00000040090b7227 */ /* 0x000fe400078e00ff */
[----:B------:R-:W-:Y:S02]  /*5290*/  @!P2 IADD3 R19, R19, -R5, RZ ;  /* 0x800000051313a210 */ /* 0x000fe40007ffe0ff */
[----:B------:R-:W-:Y:S02]  /*52a0*/  IMAD.MOV R15, RZ, RZ, -R15 ;  /* 0x000000ffff0f7224 */ /* 0x000fe400078e0a0f */
[----:B------:R-:W-:Y:S02]  /*52b0*/  IMAD.MOV R11, RZ, RZ, -R11 ;  /* 0x000000ffff0b7224 */ /* 0x000fe400078e0a0b */
[C---:B------:R-:W-:Y:S02]  /*52c0*/  IMAD R146, R5.reuse, R15, R146 ;  /* 0x0000000f05927224 */ /* 0x040fe400078e0292 */
[----:B------:R-:W-:-:S02]  /*52d0*/  IMAD R64, R5, R11, R64 ;  /* 0x0000000b05407224 */ /* 0x000fc400078e0240 */
[--C-:B------:R-:W-:Y:S01]  /*52e0*/  @!P4 IMAD.IADD R66, R66, 0x1, -R5.reuse ;  /* 0x000000014242c824 */ /* 0x100fe200078e0a05 */
[C---:B------:R-:W-:Y:S01]  /*52f0*/  ISETP.GT.U32.AND P2, PT, R5.reuse, R146, PT ;  /* 0x000000920500720c */ /* 0x040fe20003f44070 */
[----:B------:R-:W-:Y:S01]  /*5300*/  @!P5 IMAD.IADD R70, R70, 0x1, -R5 ;  /* 0x000000014646d824 */ /* 0x000fe200078e0a05 */
[C---:B------:R-:W-:Y:S01]  /*5310*/  ISETP.GT.U32.AND P5, PT, R5.reuse, R64, PT ;  /* 0x000000400500720c */ /* 0x040fe20003fa4070 */
[----:B------:R-:W-:Y:S01]  /*5320*/  @!P1 IMAD.MOV R19, RZ, RZ, -R19 ;  /* 0x000000ffff139224 */ /* 0x000fe200078e0a13 */
[----:B------:R-:W-:Y:S01]  /*5330*/  ISETP.GT.U32.AND P1, PT, R5, R66, PT ;  /* 0x000000420500720c */ /* 0x000fe20003f24070 */
[----:B------:R-:W-:Y:S01]  /*5340*/  IMAD.HI.U32 R11, R9, R62, RZ ;  /* 0x0000003e090b7227 */ /* 0x000fe200078e00ff */
[----:B------:R-:W-:Y:S02]  /*5350*/  ISETP.GE.AND P4, PT, R17, RZ, PT ;  /* 0x000000ff1100720c */ /* 0x000fe40003f86270 */
[----:B------:R-:W-:Y:S01]  /*5360*/  LOP3.LUT R17, R6, 0x1e, RZ, 0xfc, !PT ;  /* 0x0000001e06117812 */ /* 0x000fe200078efcff */
[----:B------:R-:W-:-:S02]  /*5370*/  @!P3 IMAD.IADD R68, R68, 0x1, -R5 ;  /* 0x000000014444b824 */ /* 0x000fc400078e0a05 */
[----:B------:R-:W-:Y:S01]  /*5380*/  IMAD.HI.U32 R15, R9, R60, RZ ;  /* 0x0000003c090f7227 */ /* 0x000fe200078e00ff */
[----:B------:R-:W-:Y:S02]  /*5390*/  IABS R52, R17 ;  /* 0x0000001100347213 */ /* 0x000fe40000000000 */
[C---:B------:R-:W-:Y:S01]  /*53a0*/  ISETP.GT.U32.AND P3, PT, R5.reuse, R68, PT ;  /* 0x000000440500720c */ /* 0x040fe20003f64070 */
[----:B------:R-:W-:Y:S02]  /*53b0*/  IMAD.MOV R11, RZ, RZ, -R11 ;  /* 0x000000ffff0b7224 */ /* 0x000fe400078e0a0b */
[----:B------:R-:W-:Y:S02]  /*53c0*/  IMAD.MOV R15, RZ, RZ, -R15 ;  /* 0x000000ffff0f7224 */ /* 0x000fe400078e0a0f */
[C---:B------:R-:W-:Y:S01]  /*53d0*/  IMAD R62, R5.reuse, R11, R62 ;  /* 0x0000000b053e7224 */ /* 0x040fe200078e023e */
[----:B------:R-:W-:Y:S01]  /*53e0*/  LOP3.LUT R11, R6, 0x28, RZ, 0xfc, !PT ;  /* 0x00000028060b7812 */ /* 0x000fe200078efcff */
[--C-:B------:R-:W-:Y:S01]  /*53f0*/  @!P2 IMAD.IADD R146, R146, 0x1, -R5.reuse ;  /* 0x000000019292a824 */ /* 0x100fe200078e0a05 */
[----:B------:R-:W-:Y:S01]  /*5400*/  ISETP.GE.AND P2, PT, R16, RZ, PT ;  /* 0x000000ff1000720c */ /* 0x000fe20003f46270 */
[C---:B------:R-:W-:Y:S01]  /*5410*/  IMAD R60, R5.reuse, R15, R60 ;  /* 0x0000000f053c7224 */ /* 0x040fe200078e023c */
[----:B------:R-:W-:Y:S01]  /*5420*/  IABS R148, R11 ;  /* 0x0000000b00947213 */ /* 0x000fe20000000000 */
[--C-:B------:R-:W-:Y:S01]  /*5430*/  @!P5 IMAD.IADD R64, R64, 0x1, -R5.reuse ;  /* 0x000000014040d824 */ /* 0x100fe200078e0a05 */
[C---:B------:R-:W-:Y:S01]  /*5440*/  ISETP.GT.U32.AND P5, PT, R5.reuse, R146, PT ;  /* 0x000000920500720c */ /* 0x040fe20003fa4070 */
[--C-:B------:R-:W-:Y:S01]  /*5450*/  @!P1 IMAD.IADD R66, R66, 0x1, -R5.reuse ;  /* 0x0000000142429824 */ /* 0x100fe200078e0a05 */
[C---:B------:R-:W-:Y:S01]  /*5460*/  ISETP.GT.U32.AND P1, PT, R5.reuse, R62, PT ;  /* 0x0000003e0500720c */ /* 0x040fe20003f24070 */
[----:B------:R-:W-:Y:S01]  /*5470*/  @!P0 IMAD.MOV R70, RZ, RZ, -R70 ;  /* 0x000000ffff468224 */ /* 0x000fe200078e0a46 */
[C---:B------:R-:W-:Y:S01]  /*5480*/  ISETP.GT.U32.AND P0, PT, R5.reuse, R64, PT ;  /* 0x000000400500720c */ /* 0x040fe20003f04070 */
[----:B------:R-:W-:Y:S01]  /*5490*/  @!P4 IMAD.MOV R66, RZ, RZ, -R66 ;  /* 0x000000ffff42c224 */ /* 0x000fe200078e0a42 */
[----:B------:R-:W-:Y:S01]  /*54a0*/  ISETP.GT.U32.AND P4, PT, R5, R60, PT ;  /* 0x0000003c0500720c */ /* 0x000fe20003f84070 */
[----:B------:R-:W-:Y:S01]  /*54b0*/  @!P3 IMAD.IADD R68, R68, 0x1, -R5 ;  /* 0x000000014444b824 */ /* 0x000fe200078e0a05 */
[----:B------:R-:W-:-:S02]  /*54c0*/  ISETP.GE.AND P3, PT, R21, RZ, PT ;  /* 0x000000ff1500720c */ /* 0x000fc40003f66270 */
[----:B------:R-:W-:Y:S01]  /*54d0*/  LOP3.LUT R16, R6, 0x26, RZ, 0xfc, !PT ;  /* 0x0000002606107812 */ /* 0x000fe200078efcff */
[----:B------:R-:W-:Y:S01]  /*54e0*/  @!P6 IMAD.MOV R68, RZ, RZ, -R68 ;  /* 0x000000ffff44e224 */ /* 0x000fe200078e0a44 */
[----:B------:R-:W-:Y:S01]  /*54f0*/  ISETP.GE.AND P6, PT, R22, RZ, PT ;  /* 0x000000ff1600720c */ /* 0x000fe20003fc6270 */
[--C-:B------:R-:W-:Y:S01]  /*5500*/  @!P5 IMAD.IADD R146, R146, 0x1, -R5.reuse ;  /* 0x000000019292d824 */ /* 0x100fe200078e0a05 */
[----:B------:R-:W-:Y:S02]  /*5510*/  IABS R54, R16 ;  /* 0x0000001000367213 */ /* 0x000fe40000000000 */
[----:B------:R-:W-:Y:S01]  /*5520*/  @!P1 IADD3 R62, R62, -R5, RZ ;  /* 0x800000053e3e9210 */ /* 0x000fe20007ffe0ff */
[--C-:B------:R-:W-:Y:S01]  /*5530*/  @!P0 IMAD.IADD R64, R64, 0x1, -R5.reuse ;  /* 0x0000000140408824 */ /* 0x100fe200078e0a05 */
[----:B------:R-:W-:Y:S01]  /*5540*/  ISETP.GE.AND P0, PT, R11, RZ, PT ;  /* 0x000000ff0b00720c */ /* 0x000fe20003f06270 */
[----:B------:R-:W-:Y:S01]  /*5550*/  @!P4 IMAD.IADD R60, R60, 0x1, -R5 ;  /* 0x000000013c3cc824 */ /* 0x000fe200078e0a05 */
[----:B------:R-:W-:Y:S01]  /*5560*/  ISETP.GT.U32.AND P4, PT, R5, R62, PT ;  /* 0x0000003e0500720c */ /* 0x000fe20003f84070 */
[----:B------:R-:W-:Y:S01]  /*5570*/  IMAD.HI.U32 R11, R9, R148, RZ ;  /* 0x00000094090b7227 */ /* 0x000fe200078e00ff */
[----:B------:R-:W-:-:S02]  /*5580*/  ISETP.GE.AND P5, PT, R23, RZ, PT ;  /* 0x000000ff1700720c */ /* 0x000fc40003fa6270 */
[----:B------:R-:W-:Y:S01]  /*5590*/  ISETP.GE.AND P1, PT, R16, RZ, PT ;  /* 0x000000ff1000720c */ /* 0x000fe20003f26270 */
[----:B------:R-:W-:Y:S01]  /*55a0*/  @!P3 IMAD.MOV R146, RZ, RZ, -R146 ;  /* 0x000000ffff92b224 */ /* 0x000fe200078e0a92 */
[----:B------:R-:W-:Y:S01]  /*55b0*/  ISETP.GT.U32.AND P3, PT, R5, R60, PT ;  /* 0x0000003c0500720c */ /* 0x000fe20003f64070 */
[----:B------:R-:W-:Y:S01]  /*55c0*/  IMAD.MOV R11, RZ, RZ, -R11 ;  /* 0x000000ffff0b7224 */ /* 0x000fe200078e0a0b */
[C---:B------:R-:W-:Y:S01]  /*55d0*/  LOP3.LUT R16, R6.reuse, 0x20, RZ, 0xfc, !PT ;  /* 0x0000002006107812 */ /* 0x040fe200078efcff */
[----:B------:R-:W-:Y:S01]  /*55e0*/  IMAD.HI.U32 R15, R9, R54, RZ ;  /* 0x00000036090f7227 */ /* 0x000fe200078e00ff */
[C---:B------:R-:W-:Y:S02]  /*55f0*/  LOP3.LUT R21, R6.reuse, 0x1c, RZ, 0xfc, !PT ;  /* 0x0000001c06157812 */ /* 0x040fe400078efcff */
[----:B------:R-:W-:Y:S01]  /*5600*/  IABS R150, R16 ;  /* 0x0000001000967213 */ /* 0x000fe20000000000 */
[C---:B------:R-:W-:Y:S01]  /*5610*/  IMAD R148, R5.reuse, R11, R148 ;  /* 0x0000000b05947224 */ /* 0x040fe200078e0294 */
[----:B------:R-:W-:Y:S01]  /*5620*/  LOP3.LUT R11, R6, 0x24, RZ, 0xfc, !PT ;  /* 0x00000024060b7812 */ /* 0x000fe200078efcff */
[----:B------:R-:W-:Y:S01]  /*5630*/  IMAD.MOV R15, RZ, RZ, -R15 ;  /* 0x000000ffff0f7224 */ /* 0x000fe200078e0a0f */
[----:B------:R-:W-:Y:S01]  /*5640*/  IABS R50, R21 ;  /* 0x0000001500327213 */ /* 0x000fe20000000000 */
[--C-:B------:R-:W-:Y:S01]  /*5650*/  @!P4 IMAD.IADD R62, R62, 0x1, -R5.reuse ;  /* 0x000000013e3ec824 */ /* 0x100fe200078e0a05 */
[C---:B------:R-:W-:Y:S01]  /*5660*/  ISETP.GT.U32.AND P4, PT, R5.reuse, R148, PT ;  /* 0x000000940500720c */ /* 0x040fe20003f84070 */
[----:B------:R-:W-:Y:S01]  /*5670*/  IMAD R54, R5, R15, R54 ;  /* 0x0000000f05367224 */ /* 0x000fe200078e0236 */
[----:B------:R-:W-:Y:S01]  /*5680*/  IABS R58, R11 ;  /* 0x0000000b003a7213 */ /* 0x000fe20000000000 */
[----:B------:R-:W-:Y:S01]  /*5690*/  @!P3 IMAD.IADD R60, R60, 0x1, -R5 ;  /* 0x000000013c3cb824 */ /* 0x000fe200078e0a05 */
[----:B------:R-:W-:Y:S01]  /*56a0*/  LOP3.LUT R15, R6, 0x22, RZ, 0xfc, !PT ;  /* 0x00000022060f7812 */ /* 0x000fe200078efcff */
[----:B------:R-:W-:Y:S01]  /*56b0*/  @!P2 IMAD.MOV R64, RZ, RZ, -R64 ;  /* 0x000000ffff40a224 */ /* 0x000fe200078e0a40 */
[----:B------:R-:W-:Y:S01]  /*56c0*/  ISETP.GE.AND P2, PT, R11, RZ, PT ;  /* 0x000000ff0b00720c */ /* 0x000fe20003f46270 */
[----:B------:R-:W-:Y:S01]  /*56d0*/  @!P5 IMAD.MOV R60, RZ, RZ, -R60 ;  /* 0x000000ffff3cd224 */ /* 0x000fe200078e0a3c */
[----:B------:R-:W-:Y:S01]  /*56e0*/  ISETP.GT.U32.AND P5, PT, R5, R54, PT ;  /* 0x000000360500720c */ /* 0x000fe20003fa4070 */
[----:B------:R-:W-:Y:S01]  /*56f0*/  IMAD.HI.U32 R11, R9, R58, RZ ;  /* 0x0000003a090b7227 */ /* 0x000fe200078e00ff */
[----:B------:R-:W-:-:S02]  /*5700*/  IABS R56, R15 ;  /* 0x0000000f00387213 */ /* 0x000fc40000000000 */
[----:B------:R-:W-:Y:S01]  /*5710*/  ISETP.GE.AND P3, PT, R15, RZ, PT ;  /* 0x000000ff0f00720c */ /* 0x000fe20003f66270 */
[----:B------:R-:W-:Y:S01]  /*5720*/  @!P4 IMAD.IADD R148, R148, 0x1, -R5 ;  /* 0x000000019494c824 */ /* 0x000fe200078e0a05 */
[----:B------:R-:W-:Y:S01]  /*5730*/  LOP3.LUT R22, R6, 0x1a, RZ, 0xfc, !PT ;  /* 0x0000001a06167812 */ /* 0x000fe200078efcff */
[----:B------:R-:W-:Y:S02]  /*5740*/  IMAD.MOV R11, RZ, RZ, -R11 ;  /* 0x000000ffff0b7224 */ /* 0x000fe400078e0a0b */
[----:B------:R-:W-:Y:S01]  /*5750*/  IMAD.HI.U32 R15, R9, R56, RZ ;  /* 0x00000038090f7227 */ /* 0x000fe200078e00ff */
[C---:B------:R-:W-:Y:S02]  /*5760*/  ISETP.GT.U32.AND P4, PT, R5.reuse, R148, PT ;  /* 0x000000940500720c */ /* 0x040fe40003f84070 */
[----:B------:R-:W-:Y:S01]  /*5770*/  IABS R48, R22 ;  /* 0x0000001600307213 */ /* 0x000fe20000000000 */
[----:B------:R-:W-:Y:S02]  /*5780*/  @!P5 IMAD.IADD R54, R54, 0x1, -R5 ;  /* 0x000000013636d824 */ /* 0x000fe400078e0a05 */
[----:B------:R-:W-:-:S02]  /*5790*/  IMAD R58, R5, R11, R58 ;  /* 0x0000000b053a7224 */ /* 0x000fc400078e023a */
[----:B------:R-:W-:Y:S01]  /*57a0*/  IMAD.HI.U32 R11, R9, R150, RZ ;  /* 0x00000096090b7227 */ /* 0x000fe200078e00ff */
[----:B------:R-:W-:-:S03]  /*57b0*/  ISETP.GT.U32.AND P5, PT, R5, R54, PT ;  /* 0x000000360500720c */ /* 0x000fc60003fa4070 */
[----:B------:R-:W-:Y:S02]  /*57c0*/  IMAD.MOV R15, RZ, RZ, -R15 ;  /* 0x000000ffff0f7224 */ /* 0x000fe400078e0a0f */
[----:B------:R-:W-:Y:S01]  /*57d0*/  @!P6 IMAD.MOV R62, RZ, RZ, -R62 ;  /* 0x000000ffff3ee224 */ /* 0x000fe200078e0a3e */
[----:B------:R-:W-:Y:S01]  /*57e0*/  ISETP.GE.AND P6, PT, R16, RZ, PT ;  /* 0x000000ff1000720c */ /* 0x000fe20003fc6270 */
[----:B------:R-:W-:Y:S01]  /*57f0*/  IMAD R56, R5, R15, R56 ;  /* 0x0000000f05387224 */ /* 0x000fe200078e0238 */
[----:B------:R-:W-:Y:S01]  /*5800*/  IADD3 R16, -R11, RZ, RZ ;  /* 0x000000ff0b107210 */ /* 0x000fe20007ffe1ff */
[----:B------:R-:W-:Y:S01]  /*5810*/  @!P4 IMAD.IADD R148, R148, 0x1, -R5 ;  /* 0x000000019494c824 */ /* 0x000fe200078e0a05 */
[----:B------:R-:W-:Y:S01]  /*5820*/  ISETP.GT.U32.AND P4, PT, R5, R58, PT ;  /* 0x0000003a0500720c */ /* 0x000fe20003f84070 */
[----:B------:R-:W-:-:S04]  /*5830*/  IMAD.HI.U32 R11, R9, R50, RZ ;  /* 0x00000032090b7227 */ /* 0x000fc800078e00ff */
[C---:B------:R-:W-:Y:S02]  /*5840*/  IMAD R150, R5.reuse, R16, R150 ;  /* 0x0000001005967224 */ /* 0x040fe400078e0296 */
[----:B------:R-:W-:Y:S01]  /*5850*/  @!P0 IMAD.MOV R148, RZ, RZ, -R148 ;  /* 0x000000ffff948224 */ /* 0x000fe200078e0a94 */
[C---:B------:R-:W-:Y:S01]  /*5860*/  ISETP.GT.U32.AND P0, PT, R5.reuse, R56, PT ;  /* 0x000000380500720c */ /* 0x040fe20003f04070 */
[----:B------:R-:W-:Y:S01]  /*5870*/  @!P5 IMAD.IADD R54, R54, 0x1, -R5 ;  /* 0x000000013636d824 */ /* 0x000fe200078e0a05 */
[----:B------:R-:W-:Y:S01]  /*5880*/  ISETP.GT.U32.AND P5, PT, R5, R150, PT ;  /* 0x000000960500720c */ /* 0x000fe20003fa4070 */
[----:B------:R-:W-:Y:S02]  /*5890*/  IMAD.MOV R11, RZ, RZ, -R11 ;  /* 0x000000ffff0b7224 */ /* 0x000fe400078e0a0b */
[----:B------:R-:W-:-:S04]  /*58a0*/  IMAD.HI.U32 R15, R9, R52, RZ ;  /* 0x00000034090f7227 */ /* 0x000fc800078e00ff */
[----:B------:R-:W-:Y:S02]  /*58b0*/  IMAD R50, R5, R11, R50 ;  /* 0x0000000b05327224 */ /* 0x000fe400078e0232 */
[----:B------:R-:W-:-:S04]  /*58c0*/  IMAD.HI.U32 R11, R9, R48, RZ ;  /* 0x00000030090b7227 */ /* 0x000fc800078e00ff */
[--C-:B------:R-:W-:Y:S02]  /*58d0*/  @!P0 IMAD.IADD R56, R56, 0x1, -R5.reuse ;  /* 0x0000000138388824 */ /* 0x100fe400078e0a05 */
[----:B------:R-:W-:Y:S02]  /*58e0*/  @!P5 IMAD.IADD R150, R150, 0x1, -R5 ;  /* 0x000000019696d824 */ /* 0x000fe400078e0a05 */
[----:B------:R-:W-:Y:S01]  /*58f0*/  IMAD.MOV R11, RZ, RZ, -R11 ;  /* 0x000000ffff0b7224 */ /* 0x000fe200078e0a0b */
[C---:B------:R-:W-:Y:S01]  /*5900*/  ISETP.GT.U32.AND P0, PT, R5.reuse, R56, PT ;  /* 0x000000380500720c */ /* 0x040fe20003f04070 */
[----:B------:R-:W-:Y:S01]  /*5910*/  IMAD.MOV R15, RZ, RZ, -R15 ;  /* 0x000000ffff0f7224 */ /* 0x000fe200078e0a0f */
[C---:B------:R-:W-:Y:S01]  /*5920*/  ISETP.GT.U32.AND P5, PT, R5.reuse, R150, PT ;  /* 0x000000960500720c */ /* 0x040fe20003fa4070 */
[----:B------:R-:W-:Y:S02]  /*5930*/  IMAD R48, R5, R11, R48 ;  /* 0x0000000b05307224 */ /* 0x000fe400078e0230 */
[----:B------:R-:W-:-:S02]  /*5940*/  @!P4 IMAD.IADD R58, R58, 0x1, -R5 ;  /* 0x000000013a3ac824 */ /* 0x000fc400078e0a05 */
[----:B------:R-:W-:Y:S02]  /*5950*/  IMAD R52, R5, R15, R52 ;  /* 0x0000000f05347224 */ /* 0x000fe400078e0234 */
[----:B------:R-:W-:Y:S01]  /*5960*/  IMAD.HI.U32 R15, R9, R46, RZ ;  /* 0x0000002e090f7227 */ /* 0x000fe200078e00ff */
[----:B------:R-:W-:-:S03]  /*5970*/  ISETP.GT.U32.AND P4, PT, R5, R58, PT ;  /* 0x0000003a0500720c */ /* 0x000fc60003f84070 */
[--C-:B------:R-:W-:Y:S01]  /*5980*/  @!P0 IMAD.IADD R56, R56, 0x1, -R5.reuse ;  /* 0x0000000138388824 */ /* 0x100fe200078e0a05 */
        /* <DEDUP_REMOVED lines=11> */
[----:B------:R-:W-:Y:S01]  /*5a40*/  @!P4 IMAD.IADD R58, R58, 0x1, -R5 ;  /* 0x000000013a3ac824 */ /* 0x000fe200078e0a05 */
[C---:B------:R-:W-:Y:S01]  /*5a50*/  ISETP.GT.U32.AND P4, PT, R5.reuse, R52, PT ;  /* 0x000000340500720c */ /* 0x040fe20003f84070 */
[----:B------:R-:W-:Y:S02]  /*5a60*/  IMAD.MOV R16, RZ, RZ, -R16 ;  /* 0x000000ffff107224 */ /* 0x000fe400078e0a10 */
[----:B------:R-:W-:-:S02]  /*5a70*/  IMAD R152, R5, R11, R152 ;  /* 0x0000000b05987224 */ /* 0x000fc400078e0298 */
[----:B------:R-:W-:-:S04]  /*5a80*/  IMAD.HI.U32 R11, R9, R42, RZ ;  /* 0x0000002a090b7227 */ /* 0x000fc800078e00ff */
[C---:B------:R-:W-:Y:S02]  /*5a90*/  IMAD R44, R5.reuse, R16, R44 ;  /* 0x00000010052c7224 */ /* 0x040fe400078e022c */
[----:B------:R-:W-:Y:S01]  /*5aa0*/  @!P5 IMAD.IADD R50, R50, 0x1, -R5 ;  /* 0x000000013232d824 */ /* 0x000fe200078e0a05 */
[----:B------:R-:W-:Y:S01]  /*5ab0*/  ISETP.GT.U32.AND P5, PT, R5, R46, PT ;  /* 0x0000002e0500720c */ /* 0x000fe20003fa4070 */
[----:B------:R-:W-:Y:S01]  /*5ac0*/  IMAD.MOV R16, RZ, RZ, -R11 ;  /* 0x000000ffff107224 */ /* 0x000fe200078e0a0b */
[----:B------:R-:W-:Y:S01]  /*5ad0*/  @!P4 IADD3 R52, R52, -R5, RZ ;  /* 0x800000053434c210 */ /* 0x000fe20007ffe0ff */
[----:B------:R-:W-:Y:S01]  /*5ae0*/  IMAD.HI.U32 R11, R9, R154, RZ ;  /* 0x0000009a090b7227 */ /* 0x000fe200078e00ff */
[----:B------:R-:W-:Y:S02]  /*5af0*/  ISETP.GE.AND P4, PT, R17, RZ, PT ;  /* 0x000000ff1100720c */ /* 0x000fe40003f86270 */
[C---:B------:R-:W-:Y:S01]  /*5b00*/  ISETP.GT.U32.AND P0, PT, R5.reuse, R52, PT ;  /* 0x000000340500720c */ /* 0x040fe20003f04070 */
[C---:B------:R-:W-:Y:S01]  /*5b10*/  IMAD R42, R5.reuse, R16, R42 ;  /* 0x00000010052a7224 */ /* 0x040fe200078e022a */
[----:B------:R-:W-:Y:S01]  /*5b20*/  LOP3.LUT R17, R6, 0x2, RZ, 0xfc, !PT ;  /* 0x0000000206117812 */ /* 0x000fe200078efcff */
[----:B------:R-:W-:Y:S01]  /*5b30*/  @!P1 IMAD.MOV R54, RZ, RZ, -R54 ;  /* 0x000000ffff369224 */ /* 0x000fe200078e0a36 */
[C---:B------:R-:W-:Y:S01]  /*5b40*/  ISETP.GT.U32.AND P1, PT, R5.reuse, R48, PT ;  /* 0x000000300500720c */ /* 0x040fe20003f24070 */
[----:B------:R-:W-:Y:S01]  /*5b50*/  IMAD.MOV R11, RZ, RZ, -R11 ;  /* 0x000000ffff0b7224 */ /* 0x000fe200078e0a0b */
[----:B------:R-:W-:Y:S01]  /*5b60*/  IABS R23, R17 ;  /* 0x0000001100177213 */ /* 0x000fe20000000000 */
[----:B------:R-:W-:Y:S01]  /*5b70*/  @!P5 IMAD.IADD R46, R46, 0x1, -R5 ;  /* 0x000000012e2ed824 */ /* 0x000fe200078e0a05 */
[C---:B------:R-:W-:Y:S01]  /*5b80*/  ISETP.GT.U32.AND P5, PT, R5.reuse, R42, PT ;  /* 0x0000002a0500720c */ /* 0x040fe20003fa4070 */
[----:B------:R-:W-:-:S02]  /*5b90*/  IMAD R154, R5, R11, R154 ;  /* 0x0000000b059a7224 */ /* 0x000fc400078e029a */
[----:B------:R-:W-:-:S04]  /*5ba0*/  IMAD.HI.U32 R15, R9, R28, RZ ;  /* 0x0000001c090f7227 */ /* 0x000fc800078e00ff */
[--C-:B------:R-:W-:Y:S01]  /*5bb0*/  @!P0 IMAD.IADD R52, R52, 0x1, -R5.reuse ;  /* 0x0000000134348824 */ /* 0x100fe200078e0a05 */
[C---:B------:R-:W-:Y:S01]  /*5bc0*/  ISETP.GT.U32.AND P0, PT, R5.reuse, R152, PT ;  /* 0x000000980500720c */ /* 0x040fe20003f04070 */
[----:B------:R-:W-:Y:S01]  /*5bd0*/  @!P1 IMAD.IADD R48, R48, 0x1, -R5 ;  /* 0x0000000130309824 */ /* 0x000fe200078e0a05 */
[C---:B------:R-:W-:Y:S01]  /*5be0*/  ISETP.GT.U32.AND P1, PT, R5.reuse, R44, PT ;  /* 0x0000002c0500720c */ /* 0x040fe20003f24070 */
[----:B------:R-:W-:Y:S02]  /*5bf0*/  IMAD.MOV R15, RZ, RZ, -R15 ;  /* 0x000000ffff0f7224 */ /* 0x000fe400078e0a0f */
[----:B------:R-:W-:Y:S01]  /*5c00*/  @!P5 IMAD.IADD R42, R42, 0x1, -R5 ;  /* 0x000000012a2ad824 */ /* 0x000fe200078e0a05 */
[C---:B------:R-:W-:Y:S01]  /*5c10*/  ISETP.GT.U32.AND P5, PT, R5.reuse, R154, PT ;  /* 0x0000009a0500720c */ /* 0x040fe20003fa4070 */
[----:B------:R-:W-:Y:S02]  /*5c20*/  IMAD R28, R5, R15, R28 ;  /* 0x0000000f051c7224 */ /* 0x000fe400078e021c */
[----:B------:R-:W-:-:S04]  /*5c30*/  IMAD.HI.U32 R16, R9, R40, RZ ;  /* 0x0000002809107227 */ /* 0x000fc800078e00ff */
[--C-:B------:R-:W-:Y:S01]  /*5c40*/  @!P0 IMAD.IADD R152, R152, 0x1, -R5.reuse ;  /* 0x0000000198988824 */ /* 0x100fe200078e0a05 */
[----:B------:R-:W-:Y:S01]  /*5c50*/  ISETP.GE.AND P0, PT, R21, RZ, PT ;  /* 0x000000ff1500720c */ /* 0x000fe20003f06270 */
[----:B------:R-:W-:Y:S01]  /*5c60*/  @!P1 IMAD.IADD R44, R44, 0x1, -R5 ;  /* 0x000000012c2c9824 */ /* 0x000fe200078e0a05 */
[----:B------:R-:W-:Y:S01]  /*5c70*/  ISETP.GE.AND P1, PT, R22, RZ, PT ;  /* 0x000000ff1600720c */ /* 0x000fe20003f26270 */
[----:B------:R-:W-:Y:S01]  /*5c80*/  IMAD.MOV R16, RZ, RZ, -R16 ;  /* 0x000000ffff107224 */ /* 0x000fe200078e0a10 */
[----:B------:R-:W-:Y:S01]  /*5c90*/  IABS R22, R43 ;  /* 0x0000002b00167213 */ /* 0x000fe20000000000 */
[----:B------:R-:W-:Y:S01]  /*5ca0*/  @!P2 IMAD.MOV R58, RZ, RZ, -R58 ;  /* 0x000000ffff3aa224 */ /* 0x000fe200078e0a3a */
[----:B------:R-:W-:Y:S01]  /*5cb0*/  @!P5 IADD3 R154, R154, -R5, RZ ;  /* 0x800000059a9ad210 */ /* 0x000fe20007ffe0ff */
[C---:B------:R-:W-:Y:S01]  /*5cc0*/  IMAD R40, R5.reuse, R16, R40 ;  /* 0x0000001005287224 */ /* 0x040fe200078e0228 */
[----:B------:R-:W-:Y:S01]  /*5cd0*/  ISETP.GT.U32.AND P5, PT, R5, R28, PT ;  /* 0x0000001c0500720c */ /* 0x000fe20003fa4070 */
[----:B------:R-:W-:Y:S01]  /*5ce0*/  IMAD.HI.U32 R6, R9, R34, RZ ;  /* 0x0000002209067227 */ /* 0x000fe200078e00ff */
[----:B------:R-:W-:-:S02]  /*5cf0*/  ISETP.GT.U32.AND P2, PT, R5, R152, PT ;  /* 0x000000980500720c */ /* 0x000fc40003f44070 */
[----:B------:R-:W-:Y:S01]  /*5d00*/  IABS R21, R45 ;  /* 0x0000002d00157213 */ /* 0x000fe20000000000 */
[----:B------:R-:W-:Y:S02]  /*5d10*/  @!P0 IMAD.MOV R50, RZ, RZ, -R50 ;  /* 0x000000ffff328224 */ /* 0x000fe400078e0a32 */
[----:B------:R-:W-:Y:S01]  /*5d20*/  @!P1 IMAD.MOV R48, RZ, RZ, -R48 ;  /* 0x000000ffff309224 */ /* 0x000fe200078e0a30 */
[C---:B------:R-:W-:Y:S01]  /*5d30*/  ISETP.GT.U32.AND P1, PT, R5.reuse, R40, PT ;  /* 0x000000280500720c */ /* 0x040fe20003f24070 */
[----:B------:R-:W-:Y:S02]  /*5d40*/  IMAD.MOV R6, RZ, RZ, -R6 ;  /* 0x000000ffff067224 */ /* 0x000fe400078e0a06 */
[----:B------:R-:W-:Y:S01]  /*5d50*/  @!P3 IMAD.MOV R56, RZ, RZ, -R56 ;  /* 0x000000ffff38b224 */ /* 0x000fe200078e0a38 */
[C---:B------:R-:W-:Y:S01]  /*5d60*/  ISETP.GT.U32.AND P3, PT, R5.reuse, R46, PT ;  /* 0x0000002e0500720c */ /* 0x040fe20003f64070 */
[----:B------:R-:W-:Y:S01]  /*5d70*/  @!P5 IMAD.IADD R28, R28, 0x1, -R5 ;  /* 0x000000011c1cd824 */ /* 0x000fe200078e0a05 */
[----:B------:R-:W-:Y:S01]  /*5d80*/  ISETP.GT.U32.AND P5, PT, R5, R44, PT ;  /* 0x0000002c0500720c */ /* 0x000fe20003fa4070 */
[----:B------:R-:W-:-:S03]  /*5d90*/  IMAD.HI.U32 R11, R9, R156, RZ ;  /* 0x0000009c090b7227 */ /* 0x000fc600078e00ff */
[----:B------:R-:W-:Y:S01]  /*5da0*/  ISETP.GT.U32.AND P0, PT, R5, R28, PT ;  /* 0x0000001c0500720c */ /* 0x000fe20003f04070 */
[----:B------:R-:W-:-:S04]  /*5db0*/  IMAD.HI.U32 R15, R9, R22, RZ ;  /* 0x00000016090f7227 */ /* 0x000fc800078e00ff */
[C---:B------:R-:W-:Y:S02]  /*5dc0*/  IMAD R34, R5.reuse, R6, R34 ;  /* 0x0000000605227224 */ /* 0x040fe400078e0222 */
[----:B------:R-:W-:Y:S02]  /*5dd0*/  IMAD.MOV R11, RZ, RZ, -R11 ;  /* 0x000000ffff0b7224 */ /* 0x000fe400078e0a0b */
[----:B------:R-:W-:Y:S01]  /*5de0*/  IMAD.MOV R15, RZ, RZ, -R15 ;  /* 0x000000ffff0f7224 */ /* 0x000fe200078e0a0f */
[----:B------:R-:W-:Y:S01]  /*5df0*/  @!P5 IADD3 R44, R44, -R5, RZ ;  /* 0x800000052c2cd210 */ /* 0x000fe20007ffe0ff */
[----:B------:R-:W-:Y:S01]  /*5e00*/  @!P2 IMAD.IADD R152, R152, 0x1, -R5 ;  /* 0x000000019898a824 */ /* 0x000fe200078e0a05 */
[C---:B------:R-:W-:Y:S01]  /*5e10*/  ISETP.GT.U32.AND P2, PT, R5.reuse, R34, PT ;  /* 0x000000220500720c */ /* 0x040fe20003f44070 */
[C---:B------:R-:W-:Y:S02]  /*5e20*/  IMAD R156, R5.reuse, R11, R156 ;  /* 0x0000000b059c7224 */ /* 0x040fe400078e029c */
[----:B------:R-:W-:-:S02]  /*5e30*/  IMAD R22, R5, R15, R22 ;  /* 0x0000000f05167224 */ /* 0x000fc400078e0216 */
[----:B------:R-:W-:Y:S01]  /*5e40*/  @!P4 IMAD.MOV R52, RZ, RZ, -R52 ;  /* 0x000000ffff34c224 */ /* 0x000fe200078e0a34 */
[----:B------:R-:W-:Y:S01]  /*5e50*/  ISETP.GT.U32.AND P4, PT, R5, R42, PT ;  /* 0x0000002a0500720c */ /* 0x000fe20003f84070 */
[--C-:B------:R-:W-:Y:S01]  /*5e60*/  @!P1 IMAD.IADD R40, R40, 0x1, -R5.reuse ;  /* 0x0000000128289824 */ /* 0x100fe200078e0a05 */
[----:B------:R-:W-:Y:S01]  /*5e70*/  ISETP.GE.AND P1, PT, R27, RZ, PT ;  /* 0x000000ff1b00720c */ /* 0x000fe20003f26270 */
[----:B------:R-:W-:Y:S01]  /*5e80*/  @!P0 IMAD.IADD R28, R28, 0x1, -R5 ;  /* 0x000000011c1c8824 */ /* 0x000fe200078e0a05 */
[----:B------:R-:W-:Y:S01]  /*5e90*/  ISETP.GE.AND P0, PT, R25, RZ, PT ;  /* 0x000000ff1900720c */ /* 0x000fe20003f06270 */
[----:B------:R-:W-:Y:S01]  /*5ea0*/  IMAD.HI.U32 R16, R9, R21, RZ ;  /* 0x0000001509107227 */ /* 0x000fe200078e00ff */
[----:B------:R-:W-:-:S03]  /*5eb0*/  ISETP.GT.U32.AND P5, PT, R5, R22, PT ;  /* 0x000000160500720c */ /* 0x000fc60003fa4070 */
[----:B------:R-:W-:Y:S01]  /*5ec0*/  @!P6 IMAD.MOV R150, RZ, RZ, -R150 ;  /* 0x000000ffff96e224 */ /* 0x000fe200078e0a96 */
[C---:B------:R-:W-:Y:S01]  /*5ed0*/  ISETP.GT.U32.AND P6, PT, R5.reuse, R154, PT ;  /* 0x0000009a0500720c */ /* 0x040fe20003fc4070 */
[----:B------:R-:W-:Y:S01]  /*5ee0*/  @!P3 IMAD.IADD R46, R46, 0x1, -R5 ;  /* 0x000000012e2eb824 */ /* 0x000fe200078e0a05 */
[----:B------:R-:W-:Y:S01]  /*5ef0*/  ISETP.GT.U32.AND P3, PT, R5, R156, PT ;  /* 0x0000009c0500720c */ /* 0x000fe20003f64070 */
[----:B------:R-:W-:-:S04]  /*5f00*/  IMAD.HI.U32 R9, R9, R23, RZ ;  /* 0x0000001709097227 */ /* 0x000fc800078e00ff */
[----:B------:R-:W-:Y:S02]  /*5f10*/  IMAD.MOV R16, RZ, RZ, -R16 ;  /* 0x000000ffff107224 */ /* 0x000fe400078e0a10 */
[----:B------:R-:W-:Y:S01]  /*5f20*/  IMAD.MOV R6, RZ, RZ, -R9 ;  /* 0x000000ffff067224 */ /* 0x000fe200078e0a09 */
[----:B------:R-:W-:Y:S01]  /*5f30*/  LOP3.LUT R9, R47, 0x100, RZ, 0xc0, !PT ;  /* 0x000001002f097812 */ /* 0x000fe200078ec0ff */
[----:B------:R-:W-:Y:S02]  /*5f40*/  IMAD R16, R5, R16, R21 ;  /* 0x0000001005107224 */ /* 0x000fe400078e0215 */
[----:B------:R-:W-:Y:S01]  /*5f50*/  @!P2 IMAD.IADD R34, R34, 0x1, -R5 ;  /* 0x000000012222a824 */ /* 0x000fe200078e0a05 */
[----:B------:R-:W-:Y:S01]  /*5f60*/  ISETP.GE.AND P2, PT, R29, RZ, PT ;  /* 0x000000ff1d00720c */ /* 0x000fe20003f46270 */
[C---:B------:R-:W-:Y:S02]  /*5f70*/  IMAD R6, R5.reuse, R6, R23 ;  /* 0x0000000605067224 */ /* 0x040fe400078e0217 */
[--C-:B------:R-:W-:Y:S01]  /*5f80*/  @!P4 IMAD.IADD R42, R42, 0x1, -R5.reuse ;  /* 0x000000012a2ac824 */ /* 0x100fe200078e0a05 */
[C---:B------:R-:W-:Y:S01]  /*5f90*/  ISETP.GT.U32.AND P4, PT, R5.reuse, R16, PT ;  /* 0x000000100500720c */ /* 0x040fe20003f84070 */
[----:B------:R-:W-:Y:S01]  /*5fa0*/  @!P1 IMAD.MOV R46, RZ, RZ, -R46 ;  /* 0x000000ffff2e9224 */ /* 0x000fe200078e0a2e */
[C---:B------:R-:W-:Y:S01]  /*5fb0*/  ISETP.GT.U32.AND P1, PT, R5.reuse, R34, PT ;  /* 0x000000220500720c */ /* 0x040fe20003f24070 */
[----:B------:R-:W-:Y:S01]  /*5fc0*/  @!P0 IMAD.MOV R152, RZ, RZ, -R152 ;  /* 0x000000ffff988224 */ /* 0x000fe200078e0a98 */
[C---:B------:R-:W-:Y:S01]  /*5fd0*/  ISETP.GT.U32.AND P0, PT, R5.reuse, R40, PT ;  /* 0x000000280500720c */ /* 0x040fe20003f04070 */
[--C-:B------:R-:W-:Y:S01]  /*5fe0*/  @!P6 IMAD.IADD R154, R154, 0x1, -R5.reuse ;  /* 0x000000019a9ae824 */ /* 0x100fe200078e0a05 */
[----:B------:R-:W-:Y:S01]  /*5ff0*/  ISETP.GT.U32.AND P6, PT, R5, R6, PT ;  /* 0x000000060500720c */ /* 0x000fe20003fc4070 */
[--C-:B------:R-:W-:Y:S01]  /*6000*/  @!P3 IMAD.IADD R156, R156, 0x1, -R5.reuse ;  /* 0x000000019c9cb824 */ /* 0x100fe200078e0a05 */
[----:B------:R-:W-:Y:S01]  /*6010*/  ISETP.GE.AND P3, PT, R31, RZ, PT ;  /* 0x000000ff1f00720c */ /* 0x000fe20003f66270 */
[--C-:B------:R-:W-:Y:S01]  /*6020*/  @!P5 IMAD.IADD R22, R22, 0x1, -R5.reuse ;  /* 0x000000011616d824 */ /* 0x100fe200078e0a05 */
[----:B------:R-:W-:Y:S01]  /*6030*/  ISETP.GE.AND P5, PT, R33, RZ, PT ;  /* 0x000000ff2100720c */ /* 0x000fe20003fa6270 */
[----:B------:R-:W-:Y:S01]  /*6040*/  @!P2 IMAD.MOV R44, RZ, RZ, -R44 ;  /* 0x000000ffff2ca224 */ /* 0x000fe200078e0a2c */
[----:B------:R-:W-:Y:S01]  /*6050*/  ISETP.GT.U32.AND P2, PT, R5, R156, PT ;  /* 0x0000009c0500720c */ /* 0x000fe20003f44070 */
[--C-:B------:R-:W-:Y:S01]  /*6060*/  @!P4 IMAD.IADD R16, R16, 0x1, -R5.reuse ;  /* 0x000000011010c824 */ /* 0x100fe200078e0a05 */
[----:B------:R-:W-:Y:S01]  /*6070*/  ISETP.GE.AND P4, PT, R35, RZ, PT ;  /* 0x000000ff2300720c */ /* 0x000fe20003f86270 */
[--C-:B------:R-:W-:Y:S01]  /*6080*/  @!P1 IMAD.IADD R34, R34, 0x1, -R5.reuse ;  /* 0x0000000122229824 */ /* 0x100fe200078e0a05 */
[----:B------:R-:W-:Y:S01]  /*6090*/  ISETP.GE.AND P1, PT, R41, RZ, PT ;  /* 0x000000ff2900720c */ /* 0x000fe20003f26270 */
[--C-:B------:R-:W-:Y:S01]  /*60a0*/  @!P0 IMAD.IADD R40, R40, 0x1, -R5.reuse ;  /* 0x0000000128288824 */ /* 0x100fe200078e0a05 */
[----:B------:R-:W-:Y:S01]  /*60b0*/  ISETP.GE.AND P0, PT, R39, RZ, PT ;  /* 0x000000ff2700720c */ /* 0x000fe20003f06270 */
[----:B------:R-:W-:-:S02]  /*60c0*/  @!P6 IMAD.IADD R6, R6, 0x1, -R5 ;  /* 0x000000010606e824 */ /* 0x000fc400078e0a05 */
[----:B------:R-:W-:Y:S01]  /*60d0*/  @!P3 IMAD.MOV R42, RZ, RZ, -R42 ;  /* 0x000000ffff2ab224 */ /* 0x000fe200078e0a2a */
[C---:B------:R-:W-:Y:S01]  /*60e0*/  ISETP.GT.U32.AND P3, PT, R5.reuse, R22, PT ;  /* 0x000000160500720c */ /* 0x040fe20003f64070 */
[----:B------:R-:W-:Y:S01]  /*60f0*/  @!P5 IMAD.MOV R154, RZ, RZ, -R154 ;  /* 0x000000ffff9ad224 */ /* 0x000fe200078e0a9a */
[C---:B------:R-:W-:Y:S01]  /*6100*/  ISETP.GT.U32.AND P5, PT, R5.reuse, R16, PT ;  /* 0x000000100500720c */ /* 0x040fe20003fa4070 */
[----:B------:R-:W-:Y:S01]  /*6110*/  @!P2 IMAD.IADD R156, R156, 0x1, -R5 ;  /* 0x000000019c9ca824 */ /* 0x000fe200078e0a05 */
[----:B------:R-:W-:Y:S01]  /*6120*/  ISETP.GT.U32.AND P6, PT, R5, R6, PT ;  /* 0x000000060500720c */ /* 0x000fe20003fc4070 */
[----:B------:R-:W-:Y:S01]  /*6130*/  IMAD.IADD R3, R9, 0x1, R3 ;  /* 0x0000000109037824 */ /* 0x000fe200078e0203 */
[----:B------:R-:W-:Y:S01]  /*6140*/  @!P4 IADD3 R28, -R28, RZ, RZ ;  /* 0x000000ff1c1cc210 */ /* 0x000fe20007ffe1ff */
[----:B------:R-:W-:Y:S01]  /*6150*/  @!P1 IMAD.MOV R156, RZ, RZ, -R156 ;  /* 0x000000ffff9c9224 */ /* 0x000fe200078e0a9c */
[----:B------:R-:W-:Y:S01]  /*6160*/  ISETP.GE.AND P1, PT, R69, RZ, PT ;  /* 0x000000ff4500720c */ /* 0x000fe20003f26270 */
[----:B------:R-:W-:Y:S01]  /*6170*/  @!P0 IMAD.MOV R34, RZ, RZ, -R34 ;  /* 0x000000ffff228224 */ /* 0x000fe200078e0a22 */
[----:B------:R-:W-:-:S02]  /*6180*/  ISETP.NE.AND P0, PT, RZ, c[0x0][0x178], PT ;  /* 0x00005e00ff007a0c */ /* 0x000fc40003f05270 */
[----:B------:R-:W-:Y:S01]  /*6190*/  ISETP.GE.AND P4, PT, R37, RZ, PT ;  /* 0x000000ff2500720c */ /* 0x000fe20003f86270 */
[--C-:B------:R-:W-:Y:S01]  /*61a0*/  @!P3 IMAD.IADD R22, R22, 0x1, -R5.reuse ;  /* 0x000000011616b824 */ /* 0x100fe200078e0a05 */
[----:B------:R-:W-:Y:S01]  /*61b0*/  ISETP.GE.AND P2, PT, R43, RZ, PT ;  /* 0x000000ff2b00720c */ /* 0x000fe20003f46270 */
[--C-:B------:R-:W-:Y:S01]  /*61c0*/  @!P5 IMAD.IADD R16, R16, 0x1, -R5.reuse ;  /* 0x000000011010d824 */ /* 0x100fe200078e0a05 */
[----:B------:R-:W-:Y:S01]  /*61d0*/  ISETP.GE.AND P3, PT, R45, RZ, PT ;  /* 0x000000ff2d00720c */ /* 0x000fe20003f66270 */
[----:B------:R-:W-:Y:S01]  /*61e0*/  @!P6 IMAD.IADD R6, R6, 0x1, -R5 ;  /* 0x000000010606e824 */ /* 0x000fe200078e0a05 */
[----:B------:R-:W-:Y:S02]  /*61f0*/  ISETP.GE.AND P5, PT, R17, RZ, PT ;  /* 0x000000ff1100720c */ /* 0x000fe40003fa6270 */
[----:B------:R-:W-:Y:S01]  /*6200*/  ISETP.NE.AND P6, PT, RZ, c[0x0][0x17c], PT ;  /* 0x00005f00ff007a0c */ /* 0x000fe20003fc5270 */
[----:B------:R-:W-:Y:S01]  /*6210*/  @!P1 IMAD.MOV R7, RZ, RZ, -R7 ;  /* 0x000000ffff079224 */ /* 0x000fe200078e0a07 */
[----:B------:R-:W-:-:S02]  /*6220*/  MOV R5, c[0x0][0x18c] ;  /* 0x0000630000057a02 */ /* 0x000fc40000000f00 */
[C---:B------:R-:W-:Y:S01]  /*6230*/  SEL R89, R247.reuse, R8, !P6 ;  /* 0x00000008f7597207 */ /* 0x040fe20007000000 */
[----:B------:R-:W-:Y:S01]  /*6240*/  @!P4 IMAD.MOV R40, RZ, RZ, -R40 ;  /* 0x000000ffff28c224 */ /* 0x000fe200078e0a28 */
[C---:B------:R-:W-:Y:S01]  /*6250*/  SEL R11, R247.reuse, R10, !P6 ;  /* 0x0000000af70b7207 */ /* 0x040fe20007000000 */
[----:B------:R-:W-:Y:S01]  /*6260*/  @!P2 IMAD.MOV R22, RZ, RZ, -R22 ;  /* 0x000000ffff16a224 */ /* 0x000fe200078e0a16 */
[----:B------:R-:W-:Y:S01]  /*6270*/  SEL R8, R247, R12, !P6 ;  /* 0x0000000cf7087207 */ /* 0x000fe20007000000 */
[----:B------:R-:W-:Y:S01]  /*6280*/  IMAD R89, R89, c[0x0][0x190], RZ ;  /* 0x0000640059597a24 */ /* 0x000fe200078e02ff */
[C---:B------:R-:W-:Y:S01]  /*6290*/  SEL R14, R247.reuse, R14, !P6 ;  /* 0x0000000ef70e7207 */ /* 0x040fe20007000000 */
[----:B------:R-:W-:Y:S01]  /*62a0*/  @!P3 IMAD.MOV R16, RZ, RZ, -R16 ;  /* 0x000000ffff10b224 */ /* 0x000fe200078e0a10 */
[----:B------:R-:W-:Y:S01]  /*62b0*/  SEL R167, R247, R142, !P6 ;  /* 0x0000008ef7a77207 */ /* 0x000fe20007000000 */
[----:B------:R-:W-:Y:S01]  /*62c0*/  IMAD R11, R11, c[0x0][0x190], RZ ;  /* 0x000064000b0b7a24 */ /* 0x000fe200078e02ff */
[C---:B------:R-:W-:Y:S01]  /*62d0*/  SEL R17, R247.reuse, R20, !P6 ;  /* 0x00000014f7117207 */ /* 0x040fe20007000000 */
[----:B------:R-:W-:Y:S01]  /*62e0*/  IMAD R8, R8, c[0x0][0x190], RZ ;  /* 0x0000640008087a24 */ /* 0x000fe200078e02ff */
[----:B------:R-:W-:Y:S01]  /*62f0*/  SEL R142, R247, R13, !P6 ;  /* 0x0000000df78e7207 */ /* 0x000fe20007000000 */
[----:B------:R-:W-:Y:S01]  /*6300*/  IMAD R13, R59, c[0x0][0x188], RZ ;  /* 0x000062003b0d7a24 */ /* 0x000fe200078e02ff */
[----:B------:R-:W-:Y:S01]  /*6310*/  @!P0 LOP3.LUT R7, RZ, c[0x0][0x178], RZ, 0x33, !PT ;  /* 0x00005e00ff078a12 */ /* 0x000fe200078e33ff */
[----:B------:R-:W-:Y:S01]  /*6320*/  IMAD R13, R53, c[0x0][0x188], RZ ;  /* 0x00006200350d7a24 */ /* 0x000fe200078e02ff */
[C---:B------:R-:W-:Y:S01]  /*6330*/  SEL R20, R247.reuse, R26, !P6 ;  /* 0x0000001af7147207 */ /* 0x040fe20007000000 */
[----:B------:R-:W-:Y:S01]  /*6340*/  @!P5 IMAD.MOV R6, RZ, RZ, -R6 ;  /* 0x000000ffff06d224 */ /* 0x000fe200078e0a06 */
[C---:B------:R-:W-:Y:S01]  /*6350*/  SEL R12, R247.reuse, R30, !P6 ;  /* 0x0000001ef70c7207 */ /* 0x040fe20007000000 */
[----:B------:R-:W-:Y:S01]  /*6360*/  IMAD R14, R14, c[0x0][0x190], RZ ;  /* 0x000064000e0e7a24 */ /* 0x000fe200078e02ff */
[----:B------:R-:W-:Y:S01]  /*6370*/  SEL R23, R247, R32, !P6 ;  /* 0x00000020f7177207 */ /* 0x000fe20007000000 */
[----:B------:R-:W-:Y:S01]  /*6380*/  IMAD R17, R17, c[0x0][0x190], RZ ;  /* 0x0000640011117a24 */ /* 0x000fe200078e02ff */
[----:B------:R-:W-:Y:S01]  /*6390*/  SEL R9, R247, R18, !P6 ;  /* 0x00000012f7097207 */ /* 0x000fe20007000000 */
[----:B------:R-:W-:Y:S01]  /*63a0*/  IMAD R91, R7, c[0x0][0x184], RZ ;  /* 0x00006100075b7a24 */ /* 0x000fe200078e02ff */
[C---:B------:R-:W-:Y:S01]  /*63b0*/  SEL R45, R247.reuse, R100, !P6 ;  /* 0x00000064f72d7207 */ /* 0x040fe20007000000 */
[----:B------:R-:W-:Y:S01]  /*63c0*/  IMAD R20, R20, c[0x0][0x190], RZ ;  /* 0x0000640014147a24 */ /* 0x000fe200078e02ff */
[----:B------:R-:W-:Y:S01]  /*63d0*/  LOP3.LUT R13, R4, 0x60, RZ, 0xc0, !PT ;  /* 0x00000060040d7812 */ /* 0x000fe200078ec0ff */
[----:B------:R-:W-:Y:S01]  /*63e0*/  IMAD R12, R12, c[0x0][0x190], RZ ;  /* 0x000064000c0c7a24 */ /* 0x000fe200078e02ff */
[----:B------:R-:W-:Y:S01]  /*63f0*/  SEL R15, R247, R36, !P6 ;  /* 0x00000024f70f7207 */ /* 0x000fe20007000000 */
[----:B------:R-:W-:Y:S01]  /*6400*/  IMAD R23, R23, c[0x0][0x190], RZ ;  /* 0x0000640017177a24 */ /* 0x000fe200078e02ff */
[C---:B0-----:R-:W-:Y:S01]  /*6410*/  SEL R47, R247.reuse, R104, !P6 ;  /* 0x00000068f72f7207 */ /* 0x041fe20007000000 */
[----:B------:R0:W-:Y:S01]  /*6420*/  STL [R1+0x100], R13 ;  /* 0x0001000d01007387 */ /* 0x0001e20000100800 */
[----:B------:R-:W-:Y:S01]  /*6430*/  SEL R100, R247, R106, !P6 ;  /* 0x0000006af7647207 */ /* 0x000fe20007000000 */
[----:B------:R-:W-:Y:S01]  /*6440*/  IMAD R9, R9, c[0x0][0x190], RZ ;  /* 0x0000640009097a24 */ /* 0x000fe200078e02ff */
[----:B------:R-:W-:Y:S01]  /*6450*/  SEL R10, R247, R24, !P6 ;  /* 0x00000018f70a7207 */ /* 0x000fe20007000000 */
[----:B------:R-:W-:Y:S01]  /*6460*/  IMAD R15, R15, c[0x0][0x190], RZ ;  /* 0x000064000f0f7a24 */ /* 0x000fe200078e02ff */
[C---:B------:R-:W-:Y:S01]  /*6470*/  SEL R18, R247.reuse, R72, !P6 ;  /* 0x00000048f7127207 */ /* 0x040fe20007000000 */
[----:B------:R-:W-:Y:S01]  /*6480*/  IMAD R100, R100, c[0x0][0x190], RZ ;  /* 0x0000640064647a24 */ /* 0x000fe200078e02ff */
[C---:B------:R-:W-:Y:S01]  /*6490*/  SEL R103, R247.reuse, R110, !P6 ;  /* 0x0000006ef7677207 */ /* 0x040fe20007000000 */
[----:B------:R-:W-:Y:S01]  /*64a0*/  IMAD R10, R10, c[0x0][0x190], RZ ;  /* 0x000064000a0a7a24 */ /* 0x000fe200078e02ff */
        /* <DEDUP_REMOVED lines=8> */
[----:B------:R-:W-:Y:S01]  /*6530*/  SEL R21, R247, R76, !P6 ;  /* 0x0000004cf7157207 */ /* 0x000fe20007000000 */
        /* <DEDUP_REMOVED lines=29> */
[----:B------:R-:W-:Y:S01]  /*6710*/  LEA R249, P3, R89, c[0x0][0x168], 0x1 ;  /* 0x00005a0059f97a11 */ /* 0x000fe200078608ff */
        /* <DEDUP_REMOVED lines=181> */
[----:B------:R-:W-:Y:S01]  /*7270*/  LEA R7, P4, R11, c[0x0][0x168], 0x1 ;  /* 0x00005a000b077a11 */ /* 0x000fe200078808ff */
[----:B------:R-:W-:Y:S01]  /*7280*/  IMAD R16, R55, c[0x0][0x188], RZ ;  /* 0x0000620037107a24 */ /* 0x000fe200078e02ff */
[----:B------:R-:W-:Y:S01]  /*7290*/  LEA R250, P5, R8, c[0x0][0x168], 0x1 ;  /* 0x00005a0008fa7a11 */ /* 0x000fe200078a08ff */
[----:B------:R-:W-:Y:S01]  /*72a0*/  IMAD R154, R154, c[0x0][0x190], RZ ;  /* 0x000064009a9a7a24 */ /* 0x000fe200078e02ff */
[----:B------:R-:W-:Y:S01]  /*72b0*/  SEL R247, R247, R6, !P6 ;  /* 0x00000006f7f77207 */ /* 0x000fe20007000000 */
[----:B------:R-:W-:Y:S01]  /*72c0*/  IMAD R245, R245, c[0x0][0x190], RZ ;  /* 0x00006400f5f57a24 */ /* 0x000fe200078e02ff */
[----:B0-----:R-:W-:Y:S01]  /*72d0*/  LEA R13, P6, R14, c[0x0][0x168], 0x1 ;  /* 0x00005a000e0d7a11 */ /* 0x001fe200078c08ff */
[----:B------:R-:W-:Y:S01]  /*72e0*/  IMAD R6, R63, c[0x0][0x188], RZ ;  /* 0x000062003f067a24 */ /* 0x000fe200078e02ff */
[----:B------:R-:W-:Y:S01]  /*72f0*/  LEA R90, P2, R91, c[0x0][0x160], 0x1 ;  /* 0x000058005b5a7a11 */ /* 0x000fe200078408ff */
[----:B------:R-:W-:Y:S01]  /*7300*/  IMAD R6, R57, c[0x0][0x188], RZ ;  /* 0x0000620039067a24 */ /* 0x000fe200078e02ff */
[----:B------:R-:W-:Y:S01]  /*7310*/  LEA R16, P1, R17, c[0x0][0x168], 0x1 ;  /* 0x00005a0011107a11 */ /* 0x000fe200078208ff */
[----:B------:R-:W-:Y:S01]  /*7320*/  IMAD R247, R247, c[0x0][0x190], RZ ;  /* 0x00006400f7f77a24 */ /* 0x000fe200078e02ff */
[----:B------:R-:W-:Y:S01]  /*7330*/  LEA.HI.X.SX32 R89, R89, c[0x0][0x16c], 0x1, P3 ;  /* 0x00005b0059597a11 */ /* 0x000fe200018f0eff */
[----:B------:R-:W-:Y:S01]  /*7340*/  IMAD R6, R51, c[0x0][0x188], RZ ;  /* 0x0000620033067a24 */ /* 0x000fe200078e02ff */
[----:B------:R-:W-:Y:S01]  /*7350*/  LEA R19, P3, R20, c[0x0][0x168], 0x1 ;  /* 0x00005a0014137a11 */ /* 0x000fe200078608ff */
[----:B------:R-:W-:Y:S01]  /*7360*/  IMAD R248, R248, c[0x0][0x190], RZ ;  /* 0x00006400f8f87a24 */ /* 0x000fe200078e02ff */
[----:B------:R-:W-:Y:S01]  /*7370*/  LEA.HI.X.SX32 R11, R11, c[0x0][0x16c], 0x1, P4 ;  /* 0x00005b000b0b7a11 */ /* 0x000fe200020f0eff */
[----:B------:R-:W-:Y:S01]  /*7380*/  IMAD R6, R49, c[0x0][0x18c], RZ ;  /* 0x0000630031067a24 */ /* 0x000fe200078e02ff */
[----:B------:R-:W-:Y:S01]  /*7390*/  LEA.HI.X.SX32 R8, R8, c[0x0][0x16c], 0x1, P5 ;  /* 0x00005b0008087a11 */ /* 0x000fe200028f0eff */
[----:B------:R-:W-:Y:S01]  /*73a0*/  IMAD R155, R155, c[0x0][0x190], RZ ;  /* 0x000064009b9b7a24 */ /* 0x000fe200078e02ff */
[----:B------:R-:W-:Y:S01]  /*73b0*/  LEA R25, P4, R12, c[0x0][0x168], 0x1 ;  /* 0x00005a000c197a11 */ /* 0x000fe200078808ff */
[----:B------:R-:W-:Y:S01]  /*73c0*/  IMAD R156, R156, c[0x0][0x190], RZ ;  /* 0x000064009c9c7a24 */ /* 0x000fe200078e02ff */
[----:B------:R-:W-:Y:S01]  /*73d0*/  LEA R22, P5, R23, c[0x0][0x168], 0x1 ;  /* 0x00005a0017167a11 */ /* 0x000fe200078a08ff */
[----:B------:R-:W-:Y:S01]  /*73e0*/  IMAD R157, R157, c[0x0][0x190], RZ ;  /* 0x000064009d9d7a24 */ /* 0x000fe200078e02ff */
[----:B------:R-:W-:Y:S01]  /*73f0*/  LEA R251, P0, R9, c[0x0][0x168], 0x1 ;  /* 0x00005a0009fb7a11 */ /* 0x000fe200078008ff */
[----:B------:R0:W-:Y:S01]  /*7400*/  STL [R1], R25 ;  /* 0x0000001901007387 */ /* 0x0001e20000100800 */
[----:B------:R-:W-:Y:S01]  /*7410*/  LEA.HI.X.SX32 R14, R14, c[0x0][0x16c], 0x1, P6 ;  /* 0x00005b000e0e7a11 */ /* 0x000fe200030f0eff */
[----:B------:R-:W-:Y:S01]  /*7420*/  IMAD.SHL.U32 R4, R5, 0x40, RZ ;  /* 0x0000004005047824 */ /* 0x000fe200078e00ff */
[----:B------:R-:W-:Y:S01]  /*7430*/  LEA.HI.X.SX32 R91, R91, c[0x0][0x164], 0x1, P2 ;  /* 0x000059005b5b7a11 */ /* 0x000fe200010f0eff */
[----:B------:R-:W-:Y:S01]  /*7440*/  CS2R R64, SRZ ;  /* 0x0000000000407805 */ /* 0x000fe2000001ff00 */
[----:B------:R-:W-:Y:S01]  /*7450*/  LEA R28, P6, R15, c[0x0][0x168], 0x1 ;  /* 0x00005a000f1c7a11 */ /* 0x000fe200078c08ff */
[----:B------:R-:W-:Y:S01]  /*7460*/  CS2R R66, SRZ ;  /* 0x0000000000427805 */ /* 0x000fe2000001ff00 */
[----:B------:R-:W-:Y:S01]  /*7470*/  LEA.HI.X.SX32 R17, R17, c[0x0][0x16c], 0x1, P1 ;  /* 0x00005b0011117a11 */ /* 0x000fe200008f0eff */
[----:B------:R-:W-:Y:S01]  /*7480*/  CS2R R68, SRZ ;  /* 0x0000000000447805 */ /* 0x000fe2000001ff00 */
[----:B------:R-:W-:Y:S01]  /*7490*/  LEA R252, P2, R10, c[0x0][0x168], 0x1 ;  /* 0x00005a000afc7a11 */ /* 0x000fe200078408ff */
[----:B------:R1:W-:Y:S01]  /*74a0*/  STL [R1+0x4], R28 ;  /* 0x0000041c01007387 */ /* 0x0003e20000100800 */
[----:B------:R-:W-:Y:S01]  /*74b0*/  LEA R31, P1, R18, c[0x0][0x168], 0x1 ;  /* 0x00005a00121f7a11 */ /* 0x000fe200078208ff */
[----:B------:R-:W-:Y:S01]  /*74c0*/  CS2R R70, SRZ ;  /* 0x0000000000467805 */ /* 0x000fe2000001ff00 */
[----:B------:R-:W-:Y:S01]  /*74d0*/  LEA.HI.X.SX32 R20, R20, c[0x0][0x16c], 0x1, P3 ;  /* 0x00005b0014147a11 */ /* 0x000fe200018f0eff */
[----:B------:R-:W-:Y:S01]  /*74e0*/  CS2R R60, SRZ ;  /* 0x00000000003c7805 */ /* 0x000fe2000001ff00 */
[----:B------:R-:W-:Y:S01]  /*74f0*/  LEA R34, P3, R21, c[0x0][0x168], 0x1 ;  /* 0x00005a0015227a11 */ /* 0x000fe200078608ff */
[----:B------:R2:W-:Y:S01]  /*7500*/  STL [R1+0x8], R31 ;  /* 0x0000081f01007387 */ /* 0x0005e20000100800 */
[----:B------:R-:W-:Y:S01]  /*7510*/  LEA.HI.X.SX32 R23, R23, c[0x0][0x16c], 0x1, P5 ;  /* 0x00005b0017177a11 */ /* 0x000fe200028f0eff */
[----:B------:R-:W-:Y:S01]  /*7520*/  CS2R R62, SRZ ;  /* 0x00000000003e7805 */ /* 0x000fe2000001ff00 */
[----:B------:R-:W-:Y:S01]  /*7530*/  LEA.HI.X.SX32 R9, R9, c[0x0][0x16c], 0x1, P0 ;  /* 0x00005b0009097a11 */ /* 0x000fe200000f0eff */
[----:B------:R3:W-:Y:S01]  /*7540*/  STL [R1+0xc], R34 ;  /* 0x00000c2201007387 */ /* 0x0007e20000100800 */
[----:B------:R-:W-:Y:S01]  /*7550*/  LEA R37, P5, R24, c[0x0][0x168], 0x1 ;  /* 0x00005a0018257a11 */ /* 0x000fe200078a08ff */
[----:B------:R-:W-:Y:S01]  /*7560*/  CS2R R56, SRZ ;  /* 0x0000000000387805 */ /* 0x000fe2000001ff00 */
[----:B0-----:R-:W-:Y:S01]  /*7570*/  LEA R25, P0, R26, c[0x0][0x168], 0x1 ;  /* 0x00005a001a197a11 */ /* 0x001fe200078008ff */
[----:B------:R-:W-:Y:S01]  /*7580*/  CS2R R58, SRZ ;  /* 0x00000000003a7805 */ /* 0x000fe2000001ff00 */
[----:B------:R-:W-:Y:S01]  /*7590*/  LEA.HI.X.SX32 R10, R10, c[0x0][0x16c], 0x1, P2 ;  /* 0x00005b000a0a7a11 */ /* 0x000fe200010f0eff */
[----:B------:R0:W-:Y:S01]  /*75a0*/  STL [R1+0x10], R37 ;  /* 0x0000102501007387 */ /* 0x0001e20000100800 */
[----:B-1----:R-:W-:Y:S01]  /*75b0*/  LEA R28, P2, R29, c[0x0][0x168], 0x1 ;  /* 0x00005a001d1c7a11 */ /* 0x002fe200078408ff */
[----:B------:R-:W-:Y:S01]  /*75c0*/  CS2R R52, SRZ ;  /* 0x0000000000347805 */ /* 0x000fe2000001ff00 */
[----:B------:R-:W-:Y:S01]  /*75d0*/  LEA.HI.X.SX32 R12, R12, c[0x0][0x16c], 0x1, P4 ;  /* 0x00005b000c0c7a11 */ /* 0x000fe200020f0eff */
[----:B------:R-:W-:Y:S01]  /*75e0*/  CS2R R54, SRZ ;  /* 0x0000000000367805 */ /* 0x000fe2000001ff00 */
[----:B--2---:R-:W-:Y:S01]  /*75f0*/  LEA R31, P4, R32, c[0x0][0x168], 0x1 ;  /* 0x00005a00201f7a11 */ /* 0x004fe200078808ff */
[----:B------:R-:W-:Y:S01]  /*7600*/  CS2R R50, SRZ ;  /* 0x0000000000327805 */ /* 0x000fe2000001ff00 */
[----:B------:R-:W-:Y:S01]  /*7610*/  LEA.HI.X.SX32 R15, R15, c[0x0][0x16c], 0x1, P6 ;  /* 0x00005b000f0f7a11 */ /* 0x000fe200030f0eff */
[----:B------:R-:W-:Y:S01]  /*7620*/  CS2R R76, SRZ ;  /* 0x00000000004c7805 */ /* 0x000fe2000001ff00 */
[----:B---3--:R-:W-:Y:S01]  /*7630*/  LEA R34, P6, R35, c[0x0][0x168], 0x1 ;  /* 0x00005a0023227a11 */ /* 0x008fe200078c08ff */
[----:B------:R-:W-:Y:S01]  /*7640*/  CS2R R78, SRZ ;  /* 0x00000000004e7805 */ /* 0x000fe2000001ff00 */
[----:B------:R-:W-:Y:S01]  /*7650*/  LEA.HI.X.SX32 R26, R26, c[0x0][0x16c], 0x1, P0 ;  /* 0x00005b001a1a7a11 */ /* 0x000fe200000f0eff */
[----:B------:R-:W-:Y:S01]  /*7660*/  CS2R R80, SRZ ;  /* 0x0000000000507805 */ /* 0x000fe2000001ff00 */
[----:B------:R-:W-:Y:S01]  /*7670*/  LEA.HI.X.SX32 R18, R18, c[0x0][0x16c], 0x1, P1 ;  /* 0x00005b0012127a11 */ /* 0x000fe200008f0eff */
[----:B------:R-:W-:Y:S01]  /*7680*/  CS2R R82, SRZ ;  /* 0x0000000000527805 */ /* 0x000fe2000001ff00 */
[----:B------:R-:W-:-:S02]  /*7690*/  LEA R40, P0, R27, c[0x0][0x168], 0x1 ;  /* 0x00005a001b287a11 */ /* 0x000fc400078008ff */
[----:B0-----:R-:W-:Y:S02]  /*76a0*/  LEA R37, P1, R38, c[0x0][0x168], 0x1 ;  /* 0x00005a0026257a11 */ /* 0x001fe400078208ff */
[----:B------:R-:W-:Y:S01]  /*76b0*/  LEA.HI.X.SX32 R29, R29, c[0x0][0x16c], 0x1, P2 ;  /* 0x00005b001d1d7a11 */ /* 0x000fe200010f0eff */
[----:B------:R0:W-:Y:S01]  /*76c0*/  STL [R1+0x14], R40 ;  /* 0x0000142801007387 */ /* 0x0001e20000100800 */
[----:B------:R-:W-:Y:S02]  /*76d0*/  LEA R42, P2, R30, c[0x0][0x168], 0x1 ;  /* 0x00005a001e2a7a11 */ /* 0x000fe400078408ff */
[----:B------:R-:W-:Y:S02]  /*76e0*/  LEA.HI.X.SX32 R32, R32, c[0x0][0x16c], 0x1, P4 ;  /* 0x00005b0020207a11 */ /* 0x000fe400020f0eff */
[----:B------:R-:W-:Y:S01]  /*76f0*/  LEA R44, P4, R33, c[0x0][0x168], 0x1 ;  /* 0x00005a00212c7a11 */ /* 0x000fe200078808ff */
[----:B------:R1:W-:Y:S01]  /*7700*/  STL [R1+0x18], R42 ;  /* 0x0000182a01007387 */ /* 0x0003e20000100800 */
[----:B------:R-:W-:-:S02]  /*7710*/  LEA.HI.X.SX32 R35, R35, c[0x0][0x16c], 0x1, P6 ;  /* 0x00005b0023237a11 */ /* 0x000fc400030f0eff */
[----:B------:R-:W-:Y:S01]  /*7720*/  LEA R46, P6, R36, c[0x0][0x168], 0x1 ;  /* 0x00005a00242e7a11 */ /* 0x000fe200078c08ff */
[----:B------:R2:W-:Y:S01]  /*7730*/  STL [R1+0x1c], R44 ;  /* 0x00001c2c01007387 */ /* 0x0005e20000100800 */
[----:B------:R-:W-:Y:S02]  /*7740*/  LEA.HI.X.SX32 R38, R38, c[0x0][0x16c], 0x1, P1 ;  /* 0x00005b0026267a11 */ /* 0x000fe400008f0eff */
[----:B------:R-:W-:Y:S01]  /*7750*/  LEA.HI.X.SX32 R21, R21, c[0x0][0x16c], 0x1, P3 ;  /* 0x00005b0015157a11 */ /* 0x000fe200018f0eff */
[----:B------:R-:W-:Y:S01]  /*7760*/  STL [R1+0x20], R46 ;  /* 0x0000202e01007387 */ /* 0x000fe20000100800 */
[----:B------:R-:W-:Y:S02]  /*7770*/  LEA R48, P1, R39, c[0x0][0x168], 0x1 ;  /* 0x00005a0027307a11 */ /* 0x000fe400078208ff */
[C---:B0-----:R-:W-:Y:S02]  /*7780*/  LEA R40, P3, R41.reuse, c[0x0][0x168], 0x1 ;  /* 0x00005a0029287a11 */ /* 0x041fe400078608ff */
[----:B------:R-:W-:Y:S01]  /*7790*/  LEA.HI.X.SX32 R24, R24, c[0x0][0x16c], 0x1, P5 ;  /* 0x00005b0018187a11 */ /* 0x000fe200028f0eff */
[----:B------:R0:W-:Y:S01]  /*77a0*/  STL [R1+0x24], R48 ;  /* 0x0000243001007387 */ /* 0x0001e20000100800 */
[----:B------:R-:W-:-:S02]  /*77b0*/  LEA.HI.X.SX32 R41, R41, c[0x0][0x16c], 0x1, P3 ;  /* 0x00005b0029297a11 */ /* 0x000fc400018f0eff */
[----:B-1----:R-:W-:Y:S02]  /*77c0*/  LEA R42, P5, R43, c[0x0][0x168], 0x1 ;  /* 0x00005a002b2a7a11 */ /* 0x002fe400078a08ff */
[----:B------:R-:W-:Y:S02]  /*77d0*/  LEA.HI.X.SX32 R27, R27, c[0x0][0x16c], 0x1, P0 ;  /* 0x00005b001b1b7a11 */ /* 0x000fe400000f0eff */
[----:B------:R-:W-:Y:S02]  /*77e0*/  LEA.HI.X.SX32 R43, R43, c[0x0][0x16c], 0x1, P5 ;  /* 0x00005b002b2b7a11 */ /* 0x000fe400028f0eff */
[C---:B--2---:R-:W-:Y:S02]  /*77f0*/  LEA R44, P0, R45.reuse, c[0x0][0x168], 0x1 ;  /* 0x00005a002d2c7a11 */ /* 0x044fe400078008ff */
[----:B0-----:R-:W-:Y:S02]  /*7800*/  LEA R48, P3, R100, c[0x0][0x168], 0x1 ;  /* 0x00005a0064307a11 */ /* 0x001fe400078608ff */
[----:B------:R-:W-:-:S02]  /*7810*/  LEA.HI.X.SX32 R45, R45, c[0x0][0x16c], 0x1, P0 ;  /* 0x00005b002d2d7a11 */ /* 0x000fc400000f0eff */
[----:B------:R-:W-:Y:S01]  /*7820*/  LEA.HI.X.SX32 R30, R30, c[0x0][0x16c], 0x1, P2 ;  /* 0x00005b001e1e7a11 */ /* 0x000fe200010f0eff */
[----:B------:R0:W-:Y:S01]  /*7830*/  STL [R1+0x28], R48 ;  /* 0x0000283001007387 */ /* 0x0001e20000100800 */
[----:B------:R-:W-:Y:S02]  /*7840*/  LEA R46, P2, R47, c[0x0][0x168], 0x1 ;  /* 0x00005a002f2e7a11 */ /* 0x000fe400078408ff */
[----:B------:R-:W-:Y:S02]  /*7850*/  LEA.HI.X.SX32 R33, R33, c[0x0][0x16c], 0x1, P4 ;  /* 0x00005b0021217a11 */ /* 0x000fe400020f0eff */
[----:B------:R-:W-:Y:S02]  /*7860*/  LEA.HI.X.SX32 R47, R47, c[0x0][0x16c], 0x1, P2 ;  /* 0x00005b002f2f7a11 */ /* 0x000fe400010f0eff */
[----:B------:R-:W-:Y:S02]  /*7870*/  LEA R102, P4, R101, c[0x0][0x168], 0x1 ;  /* 0x00005a0065667a11 */ /* 0x000fe400078808ff */
[----:B------:R-:W-:-:S02]  /*7880*/  LEA.HI.X.SX32 R36, R36, c[0x0][0x16c], 0x1, P6 ;  /* 0x00005b0024247a11 */ /* 0x000fc400030f0eff */
[----:B0-----:R-:W-:Y:S02]  /*7890*/  LEA R48, P5, R103, c[0x0][0x168], 0x1 ;  /* 0x00005a0067307a11 */ /* 0x001fe400078a08ff */
[----:B------:R-:W-:Y:S02]  /*78a0*/  LEA.HI.X.SX32 R101, R101, c[0x0][0x16c], 0x1, P4 ;  /* 0x00005b0065657a11 */ /* 0x000fe400020f0eff */
[C---:B------:R-:W-:Y:S01]  /*78b0*/  LEA R105, P6, R104.reuse, c[0x0][0x168], 0x1 ;  /* 0x00005a0068697a11 */ /* 0x040fe200078c08ff */
[----:B------:R0:W-:Y:S01]  /*78c0*/  STL [R1+0x2c], R48 ;  /* 0x00002c3001007387 */ /* 0x0001e20000100800 */
[----:B------:R-:W-:Y:S02]  /*78d0*/  LEA.HI.X.SX32 R39, R39, c[0x0][0x16c], 0x1, P1 ;  /* 0x00005b0027277a11 */ /* 0x000fe400008f0eff */
[----:B------:R-:W-:Y:S02]  /*78e0*/  LEA.HI.X.SX32 R104, R104, c[0x0][0x16c], 0x1, P6 ;  /* 0x00005b0068687a11 */ /* 0x000fe400030f0eff */
[----:B------:R-:W-:-:S02]  /*78f0*/  LEA R108, P1, R107, c[0x0][0x168], 0x1 ;  /* 0x00005a006b6c7a11 */ /* 0x000fc400078208ff */
[----:B------:R-:W-:Y:S02]  /*7900*/  LEA.HI.X.SX32 R100, R100, c[0x0][0x16c], 0x1, P3 ;  /* 0x00005b0064647a11 */ /* 0x000fe400018f0eff */
[----:B------:R-:W-:Y:S02]  /*7910*/  LEA.HI.X.SX32 R107, R107, c[0x0][0x16c], 0x1, P1 ;  /* 0x00005b006b6b7a11 */ /* 0x000fe400008f0eff */
[----:B0-----:R-:W-:Y:S02]  /*7920*/  LEA R48, P0, R106, c[0x0][0x168], 0x1 ;  /* 0x00005a006a307a11 */ /* 0x001fe400078008ff */
[C---:B------:R-:W-:Y:S02]  /*7930*/  LEA R158, P3, R110.reuse, c[0x0][0x168], 0x1 ;  /* 0x00005a006e9e7a11 */ /* 0x040fe400078608ff */
[----:B------:R-:W-:Y:S01]  /*7940*/  LEA.HI.X.SX32 R103, R103, c[0x0][0x16c], 0x1, P5 ;  /* 0x00005b0067677a11 */ /* 0x000fe200028f0eff */
[----:B------:R0:W-:Y:S01]  /*7950*/  STL [R1+0x30], R48 ;  /* 0x0000303001007387 */ /* 0x0001e20000100800 */
[----:B------:R-:W-:-:S02]  /*7960*/  LEA.HI.X.SX32 R110, R110, c[0x0][0x16c], 0x1, P3 ;  /* 0x00005b006e6e7a11 */ /* 0x000fc400018f0eff */
[----:B------:R-:W-:Y:S02]  /*7970*/  LEA R159, P5, R112, c[0x0][0x168], 0x1 ;  /* 0x00005a00709f7a11 */ /* 0x000fe400078a08ff */
[----:B------:R-:W-:Y:S02]  /*7980*/  LEA.HI.X.SX32 R106, R106, c[0x0][0x16c], 0x1, P0 ;  /* 0x00005b006a6a7a11 */ /* 0x000fe400000f0eff */
[----:B------:R-:W-:Y:S02]  /*7990*/  LEA.HI.X.SX32 R112, R112, c[0x0][0x16c], 0x1, P5 ;  /* 0x00005b0070707a11 */ /* 0x000fe400028f0eff */
[C---:B------:R-:W-:Y:S02]  /*79a0*/  LEA R160, P0, R114.reuse, c[0x0][0x168], 0x1 ;  /* 0x00005a0072a07a11 */ /* 0x040fe400078008ff */
[----:B0-----:R-:W-:Y:S02]  /*79b0*/  LEA R48, P2, R109, c[0x0][0x168], 0x1 ;  /* 0x00005a006d307a11 */ /* 0x001fe400078408ff */
[----:B------:R-:W-:-:S02]  /*79c0*/  LEA.HI.X.SX32 R114, R114, c[0x0][0x16c], 0x1, P0 ;  /* 0x00005b0072727a11 */ /* 0x000fc400000f0eff */
[----:B------:R-:W-:Y:S01]  /*79d0*/  LEA.HI.X.SX32 R109, R109, c[0x0][0x16c], 0x1, P2 ;  /* 0x00005b006d6d7a11 */ /* 0x000fe200010f0eff */
[----:B------:R0:W-:Y:S01]  /*79e0*/  STL [R1+0x34], R48 ;  /* 0x0000343001007387 */ /* 0x0001e20000100800 */
[C---:B------:R-:W-:Y:S02]  /*79f0*/  LEA R162, P2, R115.reuse, c[0x0][0x168], 0x1 ;  /* 0x00005a0073a27a11 */ /* 0x040fe400078408ff */
[----:B------:R-:W-:Y:S02]  /*7a00*/  SHF.R.S32.HI R5, RZ, 0x1f, R6 ;  /* 0x0000001fff057819 */ /* 0x000fe40000011406 */
[----:B------:R-:W-:Y:S02]  /*7a10*/  LEA.HI.X.SX32 R115, R115, c[0x0][0x16c], 0x1, P2 ;  /* 0x00005b0073737a11 */ /* 0x000fe400010f0eff */
[C---:B------:R-:W-:Y:S01]  /*7a20*/  SHF.L.U64.HI R5, R6.reuse, 0x1, R5 ;  /* 0x0000000106057819 */ /* 0x040fe20000010205 */
[----:B------:R-:W-:Y:S01]  /*7a30*/  IMAD.SHL.U32 R6, R6, 0x2, RZ ;  /* 0x0000000206067824 */ /* 0x000fe200078e00ff */
[----:B------:R-:W-:-:S02]  /*7a40*/  LOP3.LUT R72, R0, 0x20, RZ, 0x3c, !PT ;  /* 0x0000002000487812 */ /* 0x000fc400078e3cff */
[C---:B0-----:R-:W-:Y:S02]  /*7a50*/  LEA R48, P4, R111.reuse, c[0x0][0x168], 0x1 ;  /* 0x00005a006f307a11 */ /* 0x041fe400078808ff */
[----:B------:R-:W-:Y:S02]  /*7a60*/  LOP3.LUT R74, R0, 0x40, RZ, 0x3c, !PT ;  /* 0x00000040004a7812 */ /* 0x000fe400078e3cff */
[----:B------:R-:W-:Y:S01]  /*7a70*/  LEA.HI.X.SX32 R111, R111, c[0x0][0x16c], 0x1, P4 ;  /* 0x00005b006f6f7a11 */ /* 0x000fe200020f0eff */
[----:B------:R0:W-:Y:S01]  /*7a80*/  STL [R1+0x38], R48 ;  /* 0x0000383001007387 */ /* 0x0001e20000100800 */
[----:B------:R-:W-:Y:S02]  /*7a90*/  LEA R164, P4, R116, c[0x0][0x168], 0x1 ;  /* 0x00005a0074a47a11 */ /* 0x000fe400078808ff */
[----:B------:R-:W-:Y:S02]  /*7aa0*/  LOP3.LUT R72, R2, 0x40, RZ, 0x3c, !PT ;  /* 0x0000004002487812 */ /* 0x000fe400078e3cff */
[----:B------:R-:W-:-:S02]  /*7ab0*/  LEA.HI.X.SX32 R116, R116, c[0x0][0x16c], 0x1, P4 ;  /* 0x00005b0074747a11 */ /* 0x000fc400020f0eff */
[----:B0-----:R-:W-:-:S04]  /*7ac0*/  LEA R48, P6, R113, c[0x0][0x168], 0x1 ;  /* 0x00005a0071307a11 */ /* 0x001fc800078c08ff */
[----:B------:R-:W-:Y:S01]  /*7ad0*/  LEA.HI.X.SX32 R113, R113, c[0x0][0x16c], 0x1, P6 ;  /* 0x00005b0071717a11 */ /* 0x000fe200030f0eff */
[----:B------:R0:W-:Y:S01]  /*7ae0*/  STL [R1+0x3c], R48 ;  /* 0x00003c3001007387 */ /* 0x0001e20000100800 */
[----:B------:R-:W-:-:S04]  /*7af0*/  LEA R166, P6, R117, c[0x0][0x168], 0x1 ;  /* 0x00005a0075a67a11 */ /* 0x000fc800078c08ff */
[----:B------:R-:W-:Y:S02]  /*7b00*/  LEA.HI.X.SX32 R117, R117, c[0x0][0x16c], 0x1, P6 ;  /* 0x00005b0075757a11 */ /* 0x000fe400030f0eff */
        /* <DEDUP_REMOVED lines=185> */
[----:B------:R-:W-:Y:S02]  /*86a0*/  LEA R49, P3, R247, c[0x0][0x168], 0x1 ;  /* 0x00005a00f7317a11 */ /* 0x000fe400078608ff */
[----:B0-----:R-:W-:Y:S02]  /*86b0*/  LEA R48, P5, R235, c[0x0][0x168], 0x1 ;  /* 0x00005a00eb307a11 */ /* 0x001fe400078a08ff */
[----:B------:R-:W-:Y:S02]  /*86c0*/  LEA.HI.X.SX32 R247, R247, c[0x0][0x16c], 0x1, P3 ;  /* 0x00005b00f7f77a11 */ /* 0x000fe400018f0eff */
        /* <DEDUP_REMOVED lines=16> */
[----:B------:R0:W-:Y:S02]  /*87d0*/  STL [R1+0xe0], R48 ;  /* 0x0000e03001007387 */ /* 0x0001e40000100800 */
[----:B0-----:R-:W-:-:S04]  /*87e0*/  LEA R48, P6, R243, c[0x0][0x168], 0x1 ;  /* 0x00005a00f3307a11 */ /* 0x001fc800078c08ff */
[----:B------:R-:W-:Y:S01]  /*87f0*/  LEA.HI.X.SX32 R243, R243, c[0x0][0x16c], 0x1, P6 ;  /* 0x00005b00f3f37a11 */ /* 0x000fe200030f0eff */
[----:B------:R0:W-:Y:S02]  /*8800*/  STL [R1+0xe4], R48 ;  /* 0x0000e43001007387 */ /* 0x0001e40000100800 */
[----:B0-----:R-:W-:-:S04]  /*8810*/  LEA R48, P1, R245, c[0x0][0x168], 0x1 ;  /* 0x00005a00f5307a11 */ /* 0x001fc800078208ff */
[----:B------:R-:W-:Y:S01]  /*8820*/  LEA.HI.X.SX32 R245, R245, c[0x0][0x16c], 0x1, P1 ;  /* 0x00005b00f5f57a11 */ /* 0x000fe200008f0eff */
[----:B------:R0:W-:Y:S04]  /*8830*/  STL [R1+0xe8], R48 ;  /* 0x0000e83001007387 */ /* 0x0001e80000100800 */
[----:B------:R-:W-:Y:S01]  /*8840*/  STL [R1+0xec], R49 ;  /* 0x0000ec3101007387 */ /* 0x000fe20000100800 */
[----:B0-----:R-:W-:-:S04]  /*8850*/  LEA R48, P4, R248, c[0x0][0x168], 0x1 ;  /* 0x00005a00f8307a11 */ /* 0x001fc800078808ff */
[----:B------:R-:W-:Y:S01]  /*8860*/  LEA.HI.X.SX32 R248, R248, c[0x0][0x16c], 0x1, P4 ;  /* 0x00005b00f8f87a11 */ /* 0x000fe200020f0eff */
[----:B------:R0:W-:Y:S02]  /*8870*/  STL [R1+0xf0], R48 ;  /* 0x0000f03001007387 */ /* 0x0001e40000100800 */
[----:B0-----:R-:W-:Y:S02]  /*8880*/  CS2R R48, SRZ ;  /* 0x0000000000307805 */ /* 0x001fe4000001ff00 */
.L_x_3:
[----:B------:R-:W0:Y:S01]  /*8890*/  S2R R4, SR_TID.X ;  /* 0x0000000000047919 */ /* 0x000e220000002100 */
[----:B------:R-:W-:-:S03]  /*88a0*/  PRMT R97, RZ, 0x7610, R97 ;  /* 0x00007610ff617816 */ /* 0x000fc60000000061 */
[----:B------:R-:W1:Y:S04]  /*88b0*/  S2R R73, SR_TID.X ;  /* 0x0000000000497919 */ /* 0x000e680000002100 */
[----:B------:R-:W2:Y:S04]  /*88c0*/  S2R R99, SR_TID.X ;  /* 0x0000000000637919 */ /* 0x000ea80000002100 */
[----:B------:R3:W-:Y:S01]  /*88d0*/  STL [R1+0x1ec], R83 ;  /* 0x0001ec5301007387 */ /* 0x0007e20000100800 */
[----:B------:R-:W-:-:S03]  /*88e0*/  PRMT R84, RZ, 0x7610, R84 ;  /* 0x00007610ff547816 */ /* 0x000fc60000000054 */
[----:B------:R4:W-:Y:S01]  /*88f0*/  STL [R1+0x104], R88 ;  /* 0x0001045801007387 */ /* 0x0009e20000100800 */
[----:B0-----:R-:W-:Y:S02]  /*8900*/  SHF.R.U32.HI R74, RZ, 0x4, R4 ;  /* 0x00000004ff4a7819 */ /* 0x001fe40000011604 */
[--C-:B-1----:R-:W-:Y:S02]  /*8910*/  SHF.R.U32.HI R72, RZ, 0x4, R73.reuse ;  /* 0x00000004ff487819 */ /* 0x102fe40000011649 */
[----:B------:R-:W-:Y:S02]  /*8920*/  SGXT.U32 R74, R74, 0x3 ;  /* 0x000000034a4a781a */ /* 0x000fe40000000000 */
[----:B------:R-:W-:Y:S02]  /*8930*/  SHF.R.U32.HI R75, RZ, 0x4, R73 ;  /* 0x00000004ff4b7819 */ /* 0x000fe40000011649 */
[----:B------:R-:W-:Y:S02]  /*8940*/  SGXT.U32 R72, R72, 0x3 ;  /* 0x000000034848781a */ /* 0x000fe40000000000 */
[----:B------:R-:W-:-:S02]  /*8950*/  ISETP.GE.AND P0, PT, R74, UR4, PT ;  /* 0x000000044a007c0c */ /* 0x000fc4000bf06270 */
[----:B------:R-:W-:Y:S01]  /*8960*/  SGXT.U32 R75, R75, 0x3 ;  /* 0x000000034b4b781a */ /* 0x000fe20000000000 */
[----:B------:R-:W-:-:S03]  /*8970*/  IMAD R72, R72, c[0x0][0x188], RZ ;  /* 0x0000620048487a24 */ /* 0x000fc600078e02ff */
[----:B---3--:R-:W-:Y:S01]  /*8980*/  LOP3.LUT R83, R75, 0x8, RZ, 0xfc, !PT ;  /* 0x000000084b537812 */ /* 0x008fe200078efcff */
[----:B------:R-:W-:Y:S01]  /*8990*/  IMAD.WIDE R72, R72, 0x2, R90 ;  /* 0x0000000248487825 */ /* 0x000fe200078e025a */
[----:B--2---:R-:W-:-:S04]  /*89a0*/  SHF.R.U32.HI R75, RZ, 0x4, R99 ;  /* 0x00000004ff4b7819 */ /* 0x004fc80000011663 */
[----:B------:R-:W-:Y:S01]  /*89b0*/  SGXT.U32 R75, R75, 0x3 ;  /* 0x000000034b4b781a */ /* 0x000fe20000000000 */
[----:B------:R0:W2:Y:S01]  /*89c0*/  @!P0 LDG.E.U16 R97, [R72.64] ;  /* 0x0000000648618981 */ /* 0x0000a2000c1e1500 */
[----:B------:R-:W-:Y:S02]  /*89d0*/  ISETP.GE.AND P0, PT, R83, UR4, PT ;  /* 0x0000000453007c0c */ /* 0x000fe4000bf06270 */
[----:B------:R-:W-:Y:S02]  /*89e0*/  LOP3.LUT R83, R75, 0x8, RZ, 0xfc, !PT ;  /* 0x000000084b537812 */ /* 0x000fe400078efcff */
[----:B------:R-:W1:Y:S01]  /*89f0*/  S2R R75, SR_TID.X ;  /* 0x00000000004b7919 */ /* 0x000e620000002100 */
[----:B------:R-:W-:Y:S02]  /*8a00*/  SHF.R.U32.HI R99, RZ, 0x4, R99 ;  /* 0x00000004ff637819 */ /* 0x000fe40000011663 */
[----:B------:R-:W-:Y:S02]  /*8a10*/  IMAD R83, R83, c[0x0][0x188], RZ ;  /* 0x0000620053537a24 */ /* 0x000fe400078e02ff */
[----:B------:R-:W-:-:S02]  /*8a20*/  SGXT.U32 R99, R99, 0x3 ;  /* 0x000000036363781a */ /* 0x000fc40000000000 */
[----:B0-----:R-:W-:Y:S02]  /*8a30*/  IMAD.WIDE R72, R83, 0x2, R90 ;  /* 0x0000000253487825 */ /* 0x001fe400078e025a */
[----:B------:R-:W-:-:S03]  /*8a40*/  LOP3.LUT R99, R99, 0x10, RZ, 0xfc, !PT ;  /* 0x0000001063637812 */ /* 0x000fc600078efcff */
[----:B------:R0:W3:Y:S01]  /*8a50*/  @!P0 LDG.E.U16 R84, [R72.64] ;  /* 0x0000000648548981 */ /* 0x0000e2000c1e1500 */
[----:B------:R-:W-:Y:S02]  /*8a60*/  ISETP.GE.AND P0, PT, R99, UR4, PT ;  /* 0x0000000463007c0c */ /* 0x000fe4000bf06270 */
[----:B------:R-:W-:Y:S01]  /*8a70*/  PRMT R96, RZ, 0x7610, R96 ;  /* 0x00007610ff607816 */ /* 0x000fe20000000060 */
[----:B------:R-:W5:Y:S01]  /*8a80*/  S2R R99, SR_TID.X ;  /* 0x0000000000637919 */ /* 0x000f620000002100 */
[--C-:B-1----:R-:W-:Y:S02]  /*8a90*/  SHF.R.U32.HI R83, RZ, 0x4, R75.reuse ;  /* 0x00000004ff537819 */ /* 0x102fe4000001164b */
[----:B------:R-:W-:Y:S02]  /*8aa0*/  SHF.R.U32.HI R75, RZ, 0x4, R75 ;  /* 0x00000004ff4b7819 */ /* 0x000fe4000001164b */
[----:B------:R-:W-:Y:S02]  /*8ab0*/  SGXT.U32 R83, R83, 0x3 ;  /* 0x000000035353781a */ /* 0x000fe40000000000 */
[----:B------:R-:W-:-:S02]  /*8ac0*/  SGXT.U32 R75, R75, 0x3 ;  /* 0x000000034b4b781a */ /* 0x000fc40000000000 */
[C---:B----4-:R-:W-:Y:S02]  /*8ad0*/  LOP3.LUT R88, R83.reuse, 0x10, RZ, 0xfc, !PT ;  /* 0x0000001053587812 */ /* 0x050fe400078efcff */
[----:B------:R-:W-:-:S03]  /*8ae0*/  LOP3.LUT R83, R83, 0x18, RZ, 0xfc, !PT ;  /* 0x0000001853537812 */ /* 0x000fc600078efcff */
[----:B------:R-:W-:-:S04]  /*8af0*/  IMAD R88, R88, c[0x0][0x188], RZ ;  /* 0x0000620058587a24 */ /* 0x000fc800078e02ff */
[----:B0-----:R-:W-:Y:S01]  /*8b00*/  IMAD.WIDE R72, R88, 0x2, R90 ;  /* 0x0000000258487825 */ /* 0x001fe200078e025a */
[----:B------:R-:W-:-:S04]  /*8b10*/  LOP3.LUT R75, R75, 0x18, RZ, 0xfc, !PT ;  /* 0x000000184b4b7812 */ /* 0x000fc800078efcff */
[----:B------:R0:W4:Y:S01]  /*8b20*/  @!P0 LDG.E.U16 R96, [R72.64] ;  /* 0x0000000648608981 */ /* 0x000122000c1e1500 */
[----:B------:R-:W-:Y:S01]  /*8b30*/  ISETP.GE.AND P0, PT, R83, UR4, PT ;  /* 0x0000000453007c0c */ /* 0x000fe2000bf06270 */
[----:B------:R-:W-:Y:S01]  /*8b40*/  IMAD R75, R75, c[0x0][0x188], RZ ;  /* 0x000062004b4b7a24 */ /* 0x000fe200078e02ff */
[--C-:B-----5:R-:W-:Y:S02]  /*8b50*/  SHF.R.U32.HI R83, RZ, 0x4, R99.reuse ;  /* 0x00000004ff537819 */ /* 0x120fe40000011663 */
[----:B------:R-:W-:Y:S02]  /*8b60*/  SHF.R.U32.HI R99, RZ, 0x4, R99 ;  /* 0x00000004ff637819 */ /* 0x000fe40000011663 */
[----:B------:R-:W-:Y:S02]  /*8b70*/  SGXT.U32 R83, R83, 0x3 ;  /* 0x000000035353781a */ /* 0x000fe40000000000 */
[----:B------:R-:W-:Y:S01]  /*8b80*/  PRMT R95, RZ, 0x7610, R95 ;  /* 0x00007610ff5f7816 */ /* 0x000fe2000000005f */
[----:B0-----:R-:W-:Y:S01]  /*8b90*/  IMAD.WIDE R72, R75, 0x2, R90 ;  /* 0x000000024b487825 */ /* 0x001fe200078e025a */
[----:B------:R-:W-:-:S02]  /*8ba0*/  LOP3.LUT R75, R83, 0x20, RZ, 0xfc, !PT ;  /* 0x00000020534b7812 */ /* 0x000fc400078efcff */
[----:B------:R-:W-:Y:S02]  /*8bb0*/  LOP3.LUT R83, R83, 0x28, RZ, 0xfc, !PT ;  /* 0x0000002853537812 */ /* 0x000fe400078efcff */
[----:B------:R-:W-:Y:S01]  /*8bc0*/  SGXT.U32 R99, R99, 0x3 ;  /* 0x000000036363781a */ /* 0x000fe20000000000 */
[----:B------:R0:W5:Y:S01]  /*8bd0*/  @!P0 LDG.E.U16 R95, [R72.64] ;  /* 0x00000006485f8981 */ /* 0x000162000c1e1500 */
[----:B------:R-:W-:Y:S02]  /*8be0*/  ISETP.GE.AND P1, PT, R83, UR4, PT ;  /* 0x0000000453007c0c */ /* 0x000fe4000bf26270 */
[----:B------:R-:W-:Y:S02]  /*8bf0*/  LOP3.LUT R83, R99, 0x20, RZ, 0xfc, !PT ;  /* 0x0000002063537812 */ /* 0x000fe400078efcff */
[----:B------:R-:W-:Y:S02]  /*8c00*/  ISETP.GE.AND P0, PT, R75, UR4, PT ;  /* 0x000000044b007c0c */ /* 0x000fe4000bf06270 */
[----:B------:R-:W1:Y:S01]  /*8c10*/  S2R R75, SR_TID.X ;  /* 0x00000000004b7919 */ /* 0x000e620000002100 */
[----:B------:R-:W-:Y:S01]  /*8c20*/  IMAD R83, R83, c[0x0][0x188], RZ ;  /* 0x0000620053537a24 */ /* 0x000fe200078e02ff */
[----:B------:R-:W-:-:S03]  /*8c30*/  PRMT R94, RZ, 0x7610, R94 ;  /* 0x00007610ff5e7816 */ /* 0x000fc6000000005e */
[----:B0-----:R-:W-:Y:S02]  /*8c40*/  IMAD.WIDE R72, R83, 0x2, R90 ;  /* 0x0000000253487825 */ /* 0x001fe400078e025a */
[----:B------:R-:W2:Y:S01]  /*8c50*/  LDL.LU R83, [R1+0xf0] ;  /* 0x0000f00001537983 */ /* 0x000ea20000300800 */
[----:B------:R-:W-:Y:S02]  /*8c60*/  LOP3.LUT R74, R74, 0x30, RZ, 0xfc, !PT ;  /* 0x000000304a4a7812 */ /* 0x000fe400078efcff */
[----:B------:R-:W-:Y:S01]  /*8c70*/  PRMT R93, RZ, 0x7610, R93 ;  /* 0x00007610ff5d7816 */ /* 0x000fe2000000005d */
[----:B------:R0:W3:Y:S01]  /*8c80*/  @!P0 LDG.E.U16 R94, [R72.64] ;  /* 0x00000006485e8981 */ /* 0x0000e2000c1e1500 */
[----:B-1----:R-:W-:-:S04]  /*8c90*/  SHF.R.U32.HI R75, RZ, 0x4, R75 ;  /* 0x00000004ff4b7819 */ /* 0x002fc8000001164b */
[----:B------:R-:W-:-:S04]  /*8ca0*/  SGXT.U32 R75, R75, 0x3 ;  /* 0x000000034b4b781a */ /* 0x000fc80000000000 */
[C---:B------:R-:W-:Y:S02]  /*8cb0*/  LOP3.LUT R88, R75.reuse, 0x30, RZ, 0xfc, !PT ;  /* 0x000000304b587812 */ /* 0x040fe400078efcff */
[----:B------:R-:W-:-:S05]  /*8cc0*/  LOP3.LUT R75, R75, 0x28, RZ, 0xfc, !PT ;  /* 0x000000284b4b7812 */ /* 0x000fca00078efcff */
[----:B------:R-:W-:Y:S01]  /*8cd0*/  IMAD R75, R75, c[0x0][0x188], RZ ;  /* 0x000062004b4b7a24 */ /* 0x000fe200078e02ff */
[----:B------:R-:W-:Y:S01]  /*8ce0*/  LEA.HI R4, R4, 0x38, RZ, 0x1c ;  /* 0x0000003804047811 */ /* 0x000fe200078fe0ff */
[----:B------:R-:W-:Y:S02]  /*8cf0*/  IMAD R74, R74, c[0x0][0x188], RZ ;  /* 0x000062004a4a7a24 */ /* 0x000fe400078e02ff */
[----:B0-----:R-:W-:Y:S01]  /*8d00*/  IMAD.WIDE R72, R75, 0x2, R90 ;  /* 0x000000024b487825 */ /* 0x001fe200078e025a */
[----:B------:R-:W-:-:S04]  /*8d10*/  ISETP.GE.AND P0, PT, R88, UR4, PT ;  /* 0x0000000458007c0c */ /* 0x000fc8000bf06270 */
[----:B------:R0:W3:Y:S01]  /*8d20*/  @!P1 LDG.E.U16 R93, [R72.64] ;  /* 0x00000006485d9981 */ /* 0x0000e2000c1e1500 */
[----:B------:R-:W-:Y:S02]  /*8d30*/  ISETP.GE.AND P1, PT, R4, UR4, PT ;  /* 0x0000000404007c0c */ /* 0x000fe4000bf26270 */
[----:B------:R-:W-:Y:S01]  /*8d40*/  PRMT R92, RZ, 0x7610, R92 ;  /* 0x00007610ff5c7816 */ /* 0x000fe2000000005c */
[----:B0-----:R-:W-:-:S04]  /*8d50*/  IMAD.WIDE R72, R74, 0x2, R90 ;  /* 0x000000024a487825 */ /* 0x001fc800078e025a */
[----:B------:R-:W-:Y:S01]  /*8d60*/  IMAD R74, R4, c[0x0][0x188], RZ ;  /* 0x00006200044a7a24 */ /* 0x000fe200078e02ff */
[----:B------:R0:W3:Y:S04]  /*8d70*/  @!P0 LDG.E.U16 R92, [R72.64] ;  /* 0x00000006485c8981 */ /* 0x0000e8000c1e1500 */
[----:B------:R-:W1:Y:S01]  /*8d80*/  S2R R4, SR_TID.X ;  /* 0x0000000000047919 */ /* 0x000e620000002100 */
[----:B------:R-:W-:Y:S01]  /*8d90*/  PRMT R87, RZ, 0x7610, R87 ;  /* 0x00007610ff577816 */ /* 0x000fe20000000057 */
[----:B0-----:R-:W-:-:S05]  /*8da0*/  IMAD.WIDE R72, R74, 0x2, R90 ;  /* 0x000000024a487825 */ /* 0x001fca00078e025a */
[----:B------:R2:W3:Y:S04]  /*8db0*/  @!P1 LDG.E.U16 R87, [R72.64] ;  /* 0x0000000648579981 */ /* 0x0004e8000c1e1500 */
[----:B------:R-:W-:Y:S01]  /*8dc0*/  BAR.SYNC.DEFER_BLOCKING 0x0 ;  /* 0x0000000000007b1d */ /* 0x000fe20000010000 */
[----:B-1----:R-:W-:-:S04]  /*8dd0*/  LOP3.LUT R4, R4, 0x3f, RZ, 0xc0, !PT ;  /* 0x0000003f04047812 */ /* 0x002fc800078ec0ff */
[----:B------:R-:W-:Y:S02]  /*8de0*/  ISETP.GE.AND P0, PT, R4, UR4, PT ;  /* 0x0000000404007c0c */ /* 0x000fe4000bf06270 */
[----:B------:R-:W-:Y:S02]  /*8df0*/  PRMT R86, RZ, 0x7610, R86 ;  /* 0x00007610ff567816 */ /* 0x000fe40000000056 */
[----:B------:R-:W-:Y:S02]  /*8e00*/  PRMT R85, RZ, 0x7610, R85 ;  /* 0x00007610ff557816 */ /* 0x000fe40000000055 */
[----:B------:R-:W-:Y:S02]  /*8e10*/  PRMT R98, RZ, 0x7610, R98 ;  /* 0x00007610ff627816 */ /* 0x000fe40000000062 */
[----:B--2---:R-:W-:-:S05]  /*8e20*/  IADD3 R72, P1, R83, R6, RZ ;  /* 0x0000000653487210 */ /* 0x004fca0007f3e0ff */
[----:B------:R-:W-:-:S05]  /*8e30*/  IMAD.X R73, R248, 0x1, R5, P1 ;  /* 0x00000001f8497824 */ /* 0x000fca00008e0605 */
[----:B------:R0:W2:Y:S02]  /*8e40*/  @!P0 LDG.E.U16 R86, [R72.64] ;  /* 0x0000000648568981 */ /* 0x0000a4000c1e1500 */
[----:B0-----:R-:W-:-:S05]  /*8e50*/  IADD3 R72, P1, R244, R6, RZ ;  /* 0x00000006f4487210 */ /* 0x001fca0007f3e0ff */
[----:B------:R-:W-:-:S05]  /*8e60*/  IMAD.X R73, R156, 0x1, R5, P1 ;  /* 0x000000019c497824 */ /* 0x000fca00008e0605 */
[----:B------:R0:W2:Y:S01]  /*8e70*/  @!P0 LDG.E.U16 R85, [R72.64] ;  /* 0x0000000648558981 */ /* 0x0000a2000c1e1500 */
[----:B------:R-:W-:-:S05]  /*8e80*/  IADD3 R74, P1, R249, R6, RZ ;  /* 0x00000006f94a7210 */ /* 0x000fca0007f3e0ff */
[----:B------:R-:W-:Y:S01]  /*8e90*/  IMAD.X R75, R89, 0x1, R5, P1 ;  /* 0x00000001594b7824 */ /* 0x000fe200008e0605 */
[----:B0-----:R-:W-:-:S06]  /*8ea0*/  PRMT R72, RZ, 0x7610, R72 ;  /* 0x00007610ff487816 */ /* 0x001fcc0000000048 */
[----:B------:R0:W2:Y:S02]  /*8eb0*/  @!P0 LDG.E.U16 R72, [R74.64] ;  /* 0x000000064a488981 */ /* 0x0000a4000c1e1500 */
[----:B0-----:R-:W-:-:S05]  /*8ec0*/  IADD3 R74, P1, R240, R6, RZ ;  /* 0x00000006f04a7210 */ /* 0x001fca0007f3e0ff */
[----:B------:R-:W-:-:S05]  /*8ed0*/  IMAD.X R75, R154, 0x1, R5, P1 ;  /* 0x000000019a4b7824 */ /* 0x000fca00008e0605 */
[----:B------:R0:W2:Y:S01]  /*8ee0*/  @!P0 LDG.E.U16 R98, [R74.64] ;  /* 0x000000064a628981 */ /* 0x0000a2000c1e1500 */
[----:B------:R-:W-:Y:S02]  /*8ef0*/  PRMT R73, RZ, 0x7610, R73 ;  /* 0x00007610ff497816 */ /* 0x000fe40000000049 */
[----:B0-----:R-:W-:-:S05]  /*8f00*/  IADD3 R74, P1, R236, R6, RZ ;  /* 0x00000006ec4a7210 */ /* 0x001fca0007f3e0ff */
[----:B------:R-:W-:Y:S01]  /*8f10*/  IMAD.X R75, R152, 0x1, R5, P1 ;  /* 0x00000001984b7824 */ /* 0x000fe200008e0605 */
[----:B------:R0:W-:Y:S04]  /*8f20*/  STS.U16 [R0+0x8000], R97 ;  /* 0x0080006100007388 */ /* 0x0001e80000000400 */
[----:B------:R1:W2:Y:S01]  /*8f30*/  @!P0 LDG.E.U16 R73, [R74.64] ;  /* 0x000000064a498981 */ /* 0x0002a2000c1e1500 */
[----:B0-----:R-:W-:Y:S02]  /*8f40*/  PRMT R97, RZ, 0x7610, R97 ;  /* 0x00007610ff617816 */ /* 0x001fe40000000061 */
[----:B-1----:R-:W-:-:S05]  /*8f50*/  IADD3 R74, P1, R232, R6, RZ ;  /* 0x00000006e84a7210 */ /* 0x002fca0007f3e0ff */
[----:B------:R-:W-:Y:S01]  /*8f60*/  IMAD.X R75, R150, 0x1, R5, P1 ;  /* 0x00000001964b7824 */ /* 0x000fe200008e0605 */
[----:B---3--:R0:W-:Y:S04]  /*8f70*/  STS.U16 [R0+0x8100], R84 ;  /* 0x0081005400007388 */ /* 0x0081e80000000400 */
[----:B------:R1:W3:Y:S01]  /*8f80*/  @!P0 LDG.E.U16 R97, [R74.64] ;  /* 0x000000064a618981 */ /* 0x0002e2000c1e1500 */
[----:B0-----:R-:W-:Y:S02]  /*8f90*/  PRMT R84, RZ, 0x7610, R84 ;  /* 0x00007610ff547816 */ /* 0x001fe40000000054 */
[----:B-1----:R-:W-:-:S05]  /*8fa0*/  IADD3 R74, P1, R228, R6, RZ ;  /* 0x00000006e44a7210 */ /* 0x002fca0007f3e0ff */
[----:B------:R-:W-:Y:S01]  /*8fb0*/  IMAD.X R75, R148, 0x1, R5, P1 ;  /* 0x00000001944b7824 */ /* 0x000fe200008e0605 */
[----:B----4-:R0:W-:Y:S04]  /*8fc0*/  STS.U16 [R0+0x8200], R96 ;  /* 0x0082006000007388 */ /* 0x0101e80000000400 */
[----:B------:R1:W4:Y:S01]  /*8fd0*/  @!P0 LDG.E.U16 R84, [R74.64] ;  /* 0x000000064a548981 */ /* 0x000322000c1e1500 */
[----:B0-----:R-:W-:Y:S02]  /*8fe0*/  PRMT R96, RZ, 0x7610, R96 ;  /* 0x00007610ff607816 */ /* 0x001fe40000000060 */
[----:B-1----:R-:W-:-:S05]  /*8ff0*/  IADD3 R74, P1, R224, R6, RZ ;  /* 0x00000006e04a7210 */ /* 0x002fca0007f3e0ff */
[----:B------:R-:W-:-:S05]  /*9000*/  IMAD.X R75, R146, 0x1, R5, P1 ;  /* 0x00000001924b7824 */ /* 0x000fca00008e0605 */
[----:B------:R0:W4:Y:S04]  /*9010*/  @!P0 LDG.E.U16 R96, [R74.64] ;  /* 0x000000064a608981 */ /* 0x000128000c1e1500 */
[----:B-----5:R1:W-:Y:S01]  /*9020*/  STS.U16 [R0+0x8300], R95 ;  /* 0x0083005f00007388 */ /* 0x0203e20000000400 */
[----:B0-----:R-:W-:Y:S02]  /*9030*/  IADD3 R74, P1, R220, R6, RZ ;  /* 0x00000006dc4a7210 */ /* 0x001fe40007f3e0ff */
[----:B-1----:R-:W-:-:S03]  /*9040*/  PRMT R95, RZ, 0x7610, R95 ;  /* 0x00007610ff5f7816 */ /* 0x002fc6000000005f */
[----:B------:R-:W-:Y:S01]  /*9050*/  IMAD.X R75, R144, 0x1, R5, P1 ;  /* 0x00000001904b7824 */ /* 0x000fe200008e0605 */
[----:B------:R0:W-:Y:S04]  /*9060*/  STS.U16 [R0+0x8400], R94 ;  /* 0x0084005e00007388 */ /* 0x0001e80000000400 */
[----:B------:R1:W5:Y:S01]  /*9070*/  @!P0 LDG.E.U16 R95, [R74.64] ;  /* 0x000000064a5f8981 */ /* 0x000362000c1e1500 */
[----:B0-----:R-:W-:Y:S02]  /*9080*/  PRMT R94, RZ, 0x7610, R94 ;  /* 0x00007610ff5e7816 */ /* 0x001fe4000000005e */
[----:B-1----:R-:W-:-:S05]  /*9090*/  IADD3 R74, P1, R216, R6, RZ ;  /* 0x00000006d84a7210 */ /* 0x002fca0007f3e0ff */
        /* <DEDUP_REMOVED lines=9> */
[----:B-1----:R-:W-:-:S04]  /*9130*/  IADD3 R74, P1, R208, R6, RZ ;  /* 0x00000006d04a7210 */ /* 0x002fc80007f3e0ff */
[----:B------:R-:W-:Y:S01]  /*9140*/  IADD3.X R75, R138, R5, RZ, P1, !PT ;  /* 0x000000058a4b7210 */ /* 0x000fe20000ffe4ff */
[----:B------:R0:W-:Y:S04]  /*9150*/  STS.U16 [R0+0x8700], R87 ;  /* 0x0087005700007388 */ /* 0x0001e80000000400 */
[----:B------:R1:W5:Y:S01]  /*9160*/  @!P0 LDG.E.U16 R92, [R74.64] ;  /* 0x000000064a5c8981 */ /* 0x000362000c1e1500 */
[----:B0-----:R-:W-:Y:S02]  /*9170*/  PRMT R87, RZ, 0x7610, R87 ;  /* 0x00007610ff577816 */ /* 0x001fe40000000057 */
[----:B-1----:R-:W-:-:S05]  /*9180*/  IADD3 R74, P1, R204, R6, RZ ;  /* 0x00000006cc4a7210 */ /* 0x002fca0007f3e0ff */
[----:B------:R-:W-:-:S05]  /*9190*/  IMAD.X R75, R136, 0x1, R5, P1 ;  /* 0x00000001884b7824 */ /* 0x000fca00008e0605 */
[----:B------:R0:W5:Y:S02]  /*91a0*/  @!P0 LDG.E.U16 R87, [R74.64] ;  /* 0x000000064a578981 */ /* 0x000164000c1e1500 */
[----:B0-----:R-:W-:-:S05]  /*91b0*/  IADD3 R74, P1, R200, R6, RZ ;  /* 0x00000006c84a7210 */ /* 0x001fca0007f3e0ff */
[----:B------:R-:W-:Y:S01]  /*91c0*/  IMAD.X R75, R134, 0x1, R5, P1 ;  /* 0x00000001864b7824 */ /* 0x000fe200008e0605 */
[----:B--2---:R0:W-:Y:S02]  /*91d0*/  STS.U16 [R0], R86 ;  /* 0x0000005600007388 */ /* 0x0041e40000000400 */
[----:B0-----:R-:W-:-:S06]  /*91e0*/  PRMT R86, RZ, 0x7610, R86 ;  /* 0x00007610ff567816 */ /* 0x001fcc0000000056 */
[----:B------:R0:W2:Y:S04]  /*91f0*/  @!P0 LDG.E.U16 R86, [R74.64] ;  /* 0x000000064a568981 */ /* 0x0000a8000c1e1500 */
[----:B------:R1:W-:Y:S01]  /*9200*/  STS.U16 [R0+0x400], R85 ;  /* 0x0004005500007388 */ /* 0x0003e20000000400 */
[----:B0-----:R-:W-:Y:S02]  /*9210*/  IADD3 R74, P1, R196, R6, RZ ;  /* 0x00000006c44a7210 */ /* 0x001fe40007f3e0ff */
[----:B-1----:R-:W-:-:S03]  /*9220*/  PRMT R85, RZ, 0x7610, R85 ;  /* 0x00007610ff557816 */ /* 0x002fc60000000055 */
[----:B------:R-:W-:-:S05]  /*9230*/  IMAD.X R75, R132, 0x1, R5, P1 ;  /* 0x00000001844b7824 */ /* 0x000fca00008e0605 */
[----:B------:R0:W2:Y:S02]  /*9240*/  @!P0 LDG.E.U16 R85, [R74.64] ;  /* 0x000000064a558981 */ /* 0x0000a4000c1e1500 */
[----:B0-----:R-:W-:-:S05]  /*9250*/  IADD3 R74, P1, R192, R6, RZ ;  /* 0x00000006c04a7210 */ /* 0x001fca0007f3e0ff */
[----:B------:R-:W-:Y:S01]  /*9260*/  IMAD.X R75, R130, 0x1, R5, P1 ;  /* 0x00000001824b7824 */ /* 0x000fe200008e0605 */
[----:B------:R0:W-:Y:S02]  /*9270*/  STS.U16 [R0+0x800], R98 ;  /* 0x0008006200007388 */ /* 0x0001e40000000400 */
[----:B0-----:R-:W-:-:S06]  /*9280*/  PRMT R98, RZ, 0x7610, R98 ;  /* 0x00007610ff627816 */ /* 0x001fcc0000000062 */
[----:B------:R0:W2:Y:S04]  /*9290*/  @!P0 LDG.E.U16 R98, [R74.64] ;  /* 0x000000064a628981 */ /* 0x0000a8000c1e1500 */
[----:B------:R1:W-:Y:S01]  /*92a0*/  STS.U16 [R0+0xc00], R73 ;  /* 0x000c004900007388 */ /* 0x0003e20000000400 */
[----:B0-----:R-:W-:Y:S02]  /*92b0*/  IADD3 R74, P1, R188, R6, RZ ;  /* 0x00000006bc4a7210 */ /* 0x001fe40007f3e0ff */
[----:B-1----:R-:W-:-:S03]  /*92c0*/  PRMT R73, RZ, 0x7610, R73 ;  /* 0x00007610ff497816 */ /* 0x002fc60000000049 */
[----:B------:R-:W-:-:S05]  /*92d0*/  IMAD.X R75, R128, 0x1, R5, P1 ;  /* 0x00000001804b7824 */ /* 0x000fca00008e0605 */
[----:B------:R0:W2:Y:S04]  /*92e0*/  @!P0 LDG.E.U16 R73, [R74.64] ;  /* 0x000000064a498981 */ /* 0x0000a8000c1e1500 */
[----:B---3--:R1:W-:Y:S01]  /*92f0*/  STS.U16 [R0+0x1000], R97 ;  /* 0x0010006100007388 */ /* 0x0083e20000000400 */
[----:B0-----:R-:W-:Y:S02]  /*9300*/  IADD3 R74, P1, R184, R6, RZ ;  /* 0x00000006b84a7210 */ /* 0x001fe40007f3e0ff */
[----:B-1----:R-:W-:-:S03]  /*9310*/  PRMT R97, RZ, 0x7610, R97 ;  /* 0x00007610ff617816 */ /* 0x002fc60000000061 */
[----:B------:R-:W-:-:S05]  /*9320*/  IMAD.X R75, R126, 0x1, R5, P1 ;  /* 0x000000017e4b7824 */ /* 0x000fca00008e0605 */
[----:B------:R0:W3:Y:S04]  /*9330*/  @!P0 LDG.E.U16 R97, [R74.64] ;  /* 0x000000064a618981 */ /* 0x0000e8000c1e1500 */
[----:B----4-:R1:W-:Y:S01]  /*9340*/  STS.U16 [R0+0x1400], R84 ;  /* 0x0014005400007388 */ /* 0x0103e20000000400 */
[----:B0-----:R-:W-:Y:S02]  /*9350*/  IADD3 R74, P1, R180, R6, RZ ;  /* 0x00000006b44a7210 */ /* 0x001fe40007f3e0ff */
[----:B-1----:R-:W-:-:S03]  /*9360*/  PRMT R84, RZ, 0x7610, R84 ;  /* 0x00007610ff547816 */ /* 0x002fc60000000054 */
[----:B------:R-:W-:-:S05]  /*9370*/  IMAD.X R75, R124, 0x1, R5, P1 ;  /* 0x000000017c4b7824 */ /* 0x000fca00008e0605 */
[----:B------:R0:W4:Y:S04]  /*9380*/  @!P0 LDG.E.U16 R84, [R74.64] ;  /* 0x000000064a548981 */ /* 0x000128000c1e1500 */
[----:B------:R1:W-:Y:S01]  /*9390*/  STS.U16 [R0+0x1800], R96 ;  /* 0x0018006000007388 */ /* 0x0003e20000000400 */
[----:B0-----:R-:W-:Y:S02]  /*93a0*/  IADD3 R74, P1, R176, R6, RZ ;  /* 0x00000006b04a7210 */ /* 0x001fe40007f3e0ff */
[----:B-1----:R-:W-:-:S03]  /*93b0*/  PRMT R96, RZ, 0x7610, R96 ;  /* 0x00007610ff607816 */ /* 0x002fc60000000060 */
[----:B------:R-:W-:-:S05]  /*93c0*/  IMAD.X R75, R122, 0x1, R5, P1 ;  /* 0x000000017a4b7824 */ /* 0x000fca00008e0605 */
[----:B------:R0:W2:Y:S04]  /*93d0*/  @!P0 LDG.E.U16 R96, [R74.64] ;  /* 0x000000064a608981 */ /* 0x0000a8000c1e1500 */
[----:B------:R-:W-:Y:S04]  /*93e0*/  STL [R1+0x10c], R90 ;  /* 0x00010c5a01007387 */ /* 0x000fe80000100800 */
[----:B------:R1:W-:Y:S04]  /*93f0*/  STL [R1+0x108], R91 ;  /* 0x0001085b01007387 */ /* 0x0003e80000100800 */
[----:B------:R-:W2:Y:S01]  /*9400*/  LDL R4, [R1+0xec] ;  /* 0x0000ec0001047983 */ /* 0x000ea20000100800 */
[----:B0-----:R-:W-:-:S03]  /*9410*/  IADD3 R74, P1, R172, R6, RZ ;  /* 0x00000006ac4a7210 */ /* 0x001fc60007f3e0ff */
[----:B-1----:R-:W2:Y:S04]  /*9420*/  LDL.LU R91, [R1+0xbc] ;  /* 0x0000bc00015b7983 */ /* 0x002ea80000300800 */
[----:B------:R0:W-:Y:S01]  /*9430*/  STL [R1+0x110], R248 ;  /* 0x000110f801007387 */ /* 0x0001e20000100800 */
[----:B------:R-:W-:-:S03]  /*9440*/  IMAD.X R75, R120, 0x1, R5, P1 ;  /* 0x00000001784b7824 */ /* 0x000fc600008e0605 */
[----:B-----5:R1:W-:Y:S04]  /*9450*/  STS.U16 [R0+0x1c00], R95 ;  /* 0x001c005f00007388 */ /* 0x0203e80000000400 */
[----:B0-----:R-:W5:Y:S04]  /*9460*/  LDL.LU R248, [R1+0xb4] ;  /* 0x0000b40001f87983 */ /* 0x001f680000300800 */
[----:B------:R-:W-:Y:S04]  /*9470*/  STL [R1+0x114], R244 ;  /* 0x000114f401007387 */ /* 0x000fe80000100800 */
[----:B------:R0:W-:Y:S01]  /*9480*/  STL [R1+0x118], R156 ;  /* 0x0001189c01007387 */ /* 0x0001e20000100800 */
[----:B-1----:R-:W-:-:S06]  /*9490*/  PRMT R95, RZ, 0x7610, R95 ;  /* 0x00007610ff5f7816 */ /* 0x002fcc000000005f */
[----:B------:R1:W2:Y:S04]  /*94a0*/  @!P0 LDG.E.U16 R95, [R74.64] ;  /* 0x000000064a5f8981 */ /* 0x0002a8000c1e1500 */
[----:B0-----:R-:W2:Y:S04]  /*94b0*/  LDL.LU R156, [R1+0xac] ;  /* 0x0000ac00019c7983 */ /* 0x001ea80000300800 */
[----:B------:R0:W-:Y:S04]  /*94c0*/  STL [R1+0x1cc], R249 ;  /* 0x0001ccf901007387 */ /* 0x0001e80000100800 */
[----:B0-----:R-:W2:Y:S04]  /*94d0*/  LDL.LU R249, [R1+0xcc] ;  /* 0x0000cc0001f97983 */ /* 0x001ea80000300800 */
[----:B------:R-:W-:Y:S04]  /*94e0*/  STL [R1+0x1d0], R89 ;  /* 0x0001d05901007387 */ /* 0x000fe80000100800 */
[----:B------:R-:W-:Y:S04]  /*94f0*/  STL [R1+0x11c], R240 ;  /* 0x00011cf001007387 */ /* 0x000fe80000100800 */
[----:B------:R0:W-:Y:S01]  /*9500*/  STL [R1+0x120], R154 ;  /* 0x0001209a01007387 */ /* 0x0001e20000100800 */
[----:B-1----:R-:W-:-:S03]  /*9510*/  IADD3 R74, P1, R168, R6, RZ ;  /* 0x00000006a84a7210 */ /* 0x002fc60007f3e0ff */
[----:B0-----:R-:W3:Y:S04]  /*9520*/  LDL.LU R154, [R1+0xa4] ;  /* 0x0000a400019a7983 */ /* 0x001ee80000300800 */
[----:B------:R-:W-:Y:S04]  /*9530*/  STL [R1+0x124], R236 ;  /* 0x000124ec01007387 */ /* 0x000fe80000100800 */
[----:B------:R0:W-:Y:S01]  /*9540*/  STL [R1+0x128], R152 ;  /* 0x0001289801007387 */ /* 0x0001e20000100800 */
[----:B------:R-:W-:-:S03]  /*9550*/  IMAD.X R75, R118, 0x1, R5, P1 ;  /* 0x00000001764b7824 */ /* 0x000fc600008e0605 */
[----:B------:R1:W-:Y:S04]  /*9560*/  STS.U16 [R0+0x2000], R94 ;  /* 0x0020005e00007388 */ /* 0x0003e80000000400 */
[----:B0-----:R-:W3:Y:S04]  /*9570*/  LDL.LU R152, [R1+0x9c] ;  /* 0x00009c0001987983 */ /* 0x001ee80000300800 */
[----:B------:R-:W-:Y:S04]  /*9580*/  STL [R1+0x12c], R232 ;  /* 0x00012ce801007387 */ /* 0x000fe80000100800 */
[----:B------:R0:W-:Y:S01]  /*9590*/  STL [R1+0x130], R150 ;  /* 0x0001309601007387 */ /* 0x0001e20000100800 */
[----:B-1----:R-:W-:-:S06]  /*95a0*/  PRMT R94, RZ, 0x7610, R94 ;  /* 0x00007610ff5e7816 */ /* 0x002fcc000000005e */
[----:B------:R1:W3:Y:S04]  /*95b0*/  @!P0 LDG.E.U16 R94, [R74.64] ;  /* 0x000000064a5e8981 */ /* 0x0002e8000c1e1500 */
[----:B0-----:R-:W3:Y:S04]  /*95c0*/  LDL.LU R150, [R1+0x94] ;  /* 0x0000940001967983 */ /* 0x001ee80000300800 */
[----:B------:R-:W-:Y:S04]  /*95d0*/  STL [R1+0x134], R228 ;  /* 0x000134e401007387 */ /* 0x000fe80000100800 */
[----:B------:R0:W-:Y:S01]  /*95e0*/  STL [R1+0x138], R148 ;  /* 0x0001389401007387 */ /* 0x0001e20000100800 */
[----:B-1----:R-:W-:-:S03]  /*95f0*/  IADD3 R74, P1, R164, R6, RZ ;  /* 0x00000006a44a7210 */ /* 0x002fc60007f3e0ff */
[----:B0-----:R-:W3:Y:S04]  /*9600*/  LDL.LU R148, [R1+0x8c] ;  /* 0x00008c0001947983 */ /* 0x001ee80000300800 */
[----:B------:R-:W-:Y:S04]  /*9610*/  STL [R1+0x13c], R224 ;  /* 0x00013ce001007387 */ /* 0x000fe80000100800 */
[----:B------:R0:W-:Y:S01]  /*9620*/  STL [R1+0x140], R146 ;  /* 0x0001409201007387 */ /* 0x0001e20000100800 */
[----:B------:R-:W-:-:S03]  /*9630*/  IMAD.X R75, R116, 0x1, R5, P1 ;  /* 0x00000001744b7824 */ /* 0x000fc600008e0605 */
[----:B0-----:R-:W3:Y:S04]  /*9640*/  LDL.LU R146, [R1+0x84] ;  /* 0x0000840001927983 */ /* 0x001ee80000300800 */
[----:B------:R-:W-:Y:S04]  /*9650*/  STL [R1+0x144], R220 ;  /* 0x000144dc01007387 */ /* 0x000fe80000100800 */
[----:B------:R0:W-:Y:S04]  /*9660*/  STL [R1+0x148], R144 ;  /* 0x0001489001007387 */ /* 0x0001e80000100800 */
[----:B------:R1:W-:Y:S04]  /*9670*/  STS.U16 [R0+0x2400], R93 ;  /* 0x0024005d00007388 */ /* 0x0003e80000000400 */
[----:B0-----:R-:W3:Y:S04]  /*9680*/  LDL.LU R144, [R1+0x7c] ;  /* 0x00007c0001907983 */ /* 0x001ee80000300800 */
[----:B------:R-:W-:Y:S01]  /*9690*/  STL [R1+0x14c], R216 ;  /* 0x00014cd801007387 */ /* 0x000fe20000100800 */
[----:B-1----:R-:W-:-:S03]  /*96a0*/  PRMT R93, RZ, 0x7610, R93 ;  /* 0x00007610ff5d7816 */ /* 0x002fc6000000005d */
[----:B------:R0:W-:Y:S04]  /*96b0*/  STL [R1+0x150], R142 ;  /* 0x0001508e01007387 */ /* 0x0001e80000100800 */
        /* <DEDUP_REMOVED lines=19> */
[----:B0-----:R-:W4:Y:S04]  /*97f0*/  LDL.LU R134, [R1+0x54] ;  /* 0x0000540001867983 */ /* 0x001f280000300800 */
[----:B------:R-:W-:Y:S04]  /*9800*/  STL [R1+0x174], R196 ;  /* 0x000174c401007387 */ /* 0x000fe80000100800 */
[----:B------:R0:W-:Y:S04]  /*9810*/  STL [R1+0x178], R132 ;  /* 0x0001788401007387 */ /* 0x0001e80000100800 */
[----:B0-----:R-:W5:Y:S04]  /*9820*/  LDL.LU R132, [R1+0x4c] ;  /* 0x00004c0001847983 */ /* 0x001f680000300800 */
[----:B------:R-:W-:Y:S04]  /*9830*/  STL [R1+0x17c], R192 ;  /* 0x00017cc001007387 */ /* 0x000fe80000100800 */
[----:B------:R0:W-:Y:S01]  /*9840*/  STL [R1+0x180], R130 ;  /* 0x0001808201007387 */ /* 0x0001e20000100800 */
[----:B------:R-:W-:-:S03]  /*9850*/  IMAD.X R75, R110, 0x1, R5, P1 ;  /* 0x000000016e4b7824 */ /* 0x000fc600008e0605 */
[----:B------:R1:W-:Y:S04]  /*9860*/  STS.U16 [R0+0x2c00], R87 ;  /* 0x002c005700007388 */ /* 0x0003e80000000400 */
[----:B0-----:R-:W5:Y:S04]  /*9870*/  LDL.LU R130, [R1+0x44] ;  /* 0x0000440001827983 */ /* 0x001f680000300800 */
[----:B------:R0:W-:Y:S01]  /*9880*/  STL [R1+0x184], R188 ;  /* 0x000184bc01007387 */ /* 0x0001e20000100800 */
[----:B-1----:R-:W-:-:S06]  /*9890*/  PRMT R87, RZ, 0x7610, R87 ;  /* 0x00007610ff577816 */ /* 0x002fcc0000000057 */
[----:B------:R1:W5:Y:S04]  /*98a0*/  @!P0 LDG.E.U16 R87, [R74.64] ;  /* 0x000000064a578981 */ /* 0x000368000c1e1500 */
[----:B0-----:R-:W5:Y:S04]  /*98b0*/  LDL.LU R188, [R1+0x3c] ;  /* 0x00003c0001bc7983 */ /* 0x001f680000300800 */
[----:B------:R-:W-:Y:S04]  /*98c0*/  STL [R1+0x188], R128 ;  /* 0x0001888001007387 */ /* 0x000fe80000100800 */
[----:B------:R-:W-:Y:S04]  /*98d0*/  STL [R1+0x18c], R184 ;  /* 0x00018cb801007387 */ /* 0x000fe80000100800 */
[----:B------:R0:W-:Y:S01]  /*98e0*/  STL [R1+0x190], R126 ;  /* 0x0001907e01007387 */ /* 0x0001e20000100800 */
[----:B-1----:R-:W-:-:S03]  /*98f0*/  IADD3 R74, P1, R105, R6, RZ ;  /* 0x00000006694a7210 */ /* 0x002fc60007f3e0ff */
[----:B0-----:R-:W5:Y:S04]  /*9900*/  LDL.LU R126, [R1+0x34] ;  /* 0x00003400017e7983 */ /* 0x001f680000300800 */
[----:B------:R-:W-:Y:S04]  /*9910*/  STL [R1+0x194], R180 ;  /* 0x000194b401007387 */ /* 0x000fe80000100800 */
[----:B------:R0:W-:Y:S01]  /*9920*/  STL [R1+0x198], R124 ;  /* 0x0001987c01007387 */ /* 0x0001e20000100800 */
[----:B------:R-:W-:-:S03]  /*9930*/  IMAD.X R75, R104, 0x1, R5, P1 ;  /* 0x00000001684b7824 */ /* 0x000fc600008e0605 */
[----:B0-----:R-:W5:Y:S04]  /*9940*/  LDL.LU R124, [R1+0x2c] ;  /* 0x00002c00017c7983 */ /* 0x001f680000300800 */
[----:B------:R0:W-:Y:S04]  /*9950*/  STL [R1+0x19c], R176 ;  /* 0x00019cb001007387 */ /* 0x0001e80000100800 */
[----:B--2---:R1:W-:Y:S04]  /*9960*/  STS.U16 [R0+0x3000], R86 ;  /* 0x0030005600007388 */ /* 0x0043e80000000400 */
[----:B0-----:R-:W2:Y:S04]  /*9970*/  LDL.LU R176, [R1+0x24] ;  /* 0x0000240001b07983 */ /* 0x001ea80000300800 */
[----:B------:R0:W-:Y:S01]  /*9980*/  STL [R1+0x1a0], R122 ;  /* 0x0001a07a01007387 */ /* 0x0001e20000100800 */
[----:B-1----:R-:W-:-:S03]  /*9990*/  PRMT R86, RZ, 0x7610, R86 ;  /* 0x00007610ff567816 */ /* 0x002fc60000000056 */
[----:B------:R-:W-:Y:S04]  /*99a0*/  STS.U16 [R0+0x3400], R85 ;  /* 0x0034005500007388 */ /* 0x000fe80000000400 */
[----:B------:R1:W2:Y:S04]  /*99b0*/  @!P0 LDG.E.U16 R86, [R74.64] ;  /* 0x000000064a568981 */ /* 0x0002a8000c1e1500 */
[----:B0-----:R-:W2:Y:S04]  /*99c0*/  LDL.LU R122, [R1+0x1c] ;  /* 0x00001c00017a7983 */ /* 0x001ea80000300800 */
[----:B------:R-:W-:Y:S04]  /*99d0*/  STL [R1+0x1a4], R172 ;  /* 0x0001a4ac01007387 */ /* 0x000fe80000100800 */
[----:B------:R-:W-:Y:S04]  /*99e0*/  STL [R1+0x1a8], R120 ;  /* 0x0001a87801007387 */ /* 0x000fe80000100800 */
[----:B------:R0:W-:Y:S01]  /*99f0*/  STL [R1+0x1ac], R168 ;  /* 0x0001aca801007387 */ /* 0x0001e20000100800 */
[----:B-1----:R-:W-:-:S03]  /*9a00*/  IADD3 R74, P1, R46, R6, RZ ;  /* 0x000000062e4a7210 */ /* 0x002fc60007f3e0ff */
[----:B0-----:R-:W2:Y:S04]  /*9a10*/  LDL.LU R168, [R1+0x14] ;  /* 0x0000140001a87983 */ /* 0x001ea80000300800 */
[----:B------:R-:W-:Y:S04]  /*9a20*/  STL [R1+0x1b0], R118 ;  /* 0x0001b07601007387 */ /* 0x000fe80000100800 */
[----:B------:R-:W-:Y:S04]  /*9a30*/  STL [R1+0x1b4], R164 ;  /* 0x0001b4a401007387 */ /* 0x000fe80000100800 */
[----:B------:R0:W-:Y:S01]  /*9a40*/  STL [R1+0x1b8], R116 ;  /* 0x0001b87401007387 */ /* 0x0001e20000100800 */
[----:B------:R-:W-:-:S02]  /*9a50*/  PRMT R85, RZ, 0x7610, R85 ;  /* 0x00007610ff557816 */ /* 0x000fc40000000055 */
[----:B------:R-:W-:-:S05]  /*9a60*/  IADD3.X R75, R47, R5, RZ, P1, !PT ;  /* 0x000000052f4b7210 */ /* 0x000fca0000ffe4ff */
[----:B------:R1:W2:Y:S04]  /*9a70*/  @!P0 LDG.E.U16 R85, [R74.64] ;  /* 0x000000064a558981 */ /* 0x0002a8000c1e1500 */
[----:B0-----:R-:W2:Y:S04]  /*9a80*/  LDL.LU R116, [R1+0xc] ;  /* 0x00000c0001747983 */ /* 0x001ea80000300800 */
[----:B------:R-:W-:Y:S04]  /*9a90*/  STL [R1+0x1bc], R160 ;  /* 0x0001bca001007387 */ /* 0x000fe80000100800 */
[----:B------:R0:W-:Y:S04]  /*9aa0*/  STL [R1+0x1c0], R114 ;  /* 0x0001c07201007387 */ /* 0x0001e80000100800 */
[----:B0-----:R-:W2:Y:S04]  /*9ab0*/  LDL.LU R114, [R1+0x4] ;  /* 0x0000040001727983 */ /* 0x001ea80000300800 */
[----:B------:R-:W-:Y:S04]  /*9ac0*/  STL [R1+0x1c4], R158 ;  /* 0x0001c49e01007387 */ /* 0x000fe80000100800 */
[----:B------:R0:W-:Y:S01]  /*9ad0*/  STL [R1+0x1c8], R110 ;  /* 0x0001c86e01007387 */ /* 0x0001e20000100800 */
[----:B-1----:R-:W-:-:S03]  /*9ae0*/  IADD3 R74, P1, R42, R6, RZ ;  /* 0x000000062a4a7210 */ /* 0x002fc60007f3e0ff */
[----:B0-----:R-:W2:Y:S04]  /*9af0*/  LDL.LU R110, [R1+0xc4] ;  /* 0x0000c400016e7983 */ /* 0x001ea80000300800 */
[----:B------:R0:W-:Y:S04]  /*9b00*/  STL [R1+0x1d4], R105 ;  /* 0x0001d46901007387 */ /* 0x0001e80000100800 */
[----:B0-----:R-:W2:Y:S04]  /*9b10*/  LDL.LU R105, [R1+0xdc] ;  /* 0x0000dc0001697983 */ /* 0x001ea80000300800 */
[----:B------:R0:W-:Y:S04]  /*9b20*/  STL [R1+0x1d8], R104 ;  /* 0x0001d86801007387 */ /* 0x0001e80000100800 */
[----:B0-----:R-:W2:Y:S04]  /*9b30*/  LDL.LU R104, [R1+0xd4] ;  /* 0x0000d40001687983 */ /* 0x001ea80000300800 */
[----:B------:R-:W-:Y:S04]  /*9b40*/  STL [R1+0x1dc], R46 ;  /* 0x0001dc2e01007387 */ /* 0x000fe80000100800 */
[----:B------:R-:W-:Y:S04]  /*9b50*/  STL [R1+0x1e0], R47 ;  /* 0x0001e02f01007387 */ /* 0x000fe80000100800 */
[----:B------:R0:W-:Y:S04]  /*9b60*/  STL [R1+0x1e4], R42 ;  /* 0x0001e42a01007387 */ /* 0x0001e80000100800 */
[----:B0-----:R-:W2:Y:S01]  /*9b70*/  LDL.LU R42, [R1+0xe4] ;  /* 0x0000e400012a7983 */ /* 0x001ea20000300800 */
[----:B------:R-:W-:-:S03]  /*9b80*/  IMAD.X R75, R43, 0x1, R5, P1 ;  /* 0x000000012b4b7824 */ /* 0x000fc600008e0605 */
[----:B------:R0:W-:Y:S02]  /*9b90*/  STS.U16 [R0+0x3800], R98 ;  /* 0x0038006200007388 */ /* 0x0001e40000000400 */
[----:B0-----:R-:W-:Y:S02]  /*9ba0*/  PRMT R98, RZ, 0x7610, R98 ;  /* 0x00007610ff627816 */ /* 0x001fe40000000062 */
        /* <DEDUP_REMOVED lines=14> */
[----:B------:R-:W-:Y:S01]  /*9c90*/  IMAD.X R75, R26, 0x1, R5, P1 ;  /* 0x000000011a4b7824 */ /* 0x000fe200008e0605 */
[----:B------:R0:W-:Y:S04]  /*9ca0*/  STS.U16 [R0+0x4800], R96 ;  /* 0x0048006000007388 */ /* 0x0001e80000000400 */
[----:B------:R1:W3:Y:S01]  /*9cb0*/  @!P0 LDG.E.U16 R84, [R74.64] ;  /* 0x000000064a548981 */ /* 0x0002e2000c1e1500 */
[----:B0-----:R-:W-:Y:S02]  /*9cc0*/  PRMT R96, RZ, 0x7610, R96 ;  /* 0x00007610ff607816 */ /* 0x001fe40000000060 */
[----:B-1----:R-:W-:-:S05]  /*9cd0*/  IADD3 R74, P1, R19, R6, RZ ;  /* 0x00000006134a7210 */ /* 0x002fca0007f3e0ff */
[----:B------:R-:W-:-:S05]  /*9ce0*/  IMAD.X R75, R20, 0x1, R5, P1 ;  /* 0x00000001144b7824 */ /* 0x000fca00008e0605 */
[----:B------:R0:W3:Y:S04]  /*9cf0*/  @!P0 LDG.E.U16 R96, [R74.64] ;  /* 0x000000064a608981 */ /* 0x0000e8000c1e1500 */
[----:B------:R1:W-:Y:S01]  /*9d00*/  STS.U16 [R0+0x4c00], R95 ;  /* 0x004c005f00007388 */ /* 0x0003e20000000400 */
[----:B0-----:R-:W-:Y:S02]  /*9d10*/  IADD3 R74, P1, R13, R6, RZ ;  /* 0x000000060d4a7210 */ /* 0x001fe40007f3e0ff */
[----:B-1----:R-:W-:-:S03]  /*9d20*/  PRMT R95, RZ, 0x7610, R95 ;  /* 0x00007610ff5f7816 */ /* 0x002fc6000000005f */
[----:B------:R-:W-:Y:S01]  /*9d30*/  IMAD.X R75, R14, 0x1, R5, P1 ;  /* 0x000000010e4b7824 */ /* 0x000fe200008e0605 */
[----:B------:R0:W-:Y:S04]  /*9d40*/  STS.U16 [R0+0x5000], R94 ;  /* 0x0050005e00007388 */ /* 0x0001e80000000400 */
[----:B------:R1:W4:Y:S01]  /*9d50*/  @!P0 LDG.E.U16 R95, [R74.64] ;  /* 0x000000064a5f8981 */ /* 0x000322000c1e1500 */
[----:B0-----:R-:W-:Y:S02]  /*9d60*/  PRMT R94, RZ, 0x7610, R94 ;  /* 0x00007610ff5e7816 */ /* 0x001fe4000000005e */
[----:B-1----:R-:W-:-:S05]  /*9d70*/  IADD3 R74, P1, R4, R6, RZ ;  /* 0x00000006044a7210 */ /* 0x002fca0007f3e0ff */
[----:B------:R-:W-:Y:S01]  /*9d80*/  IMAD.X R75, R247, 0x1, R5, P1 ;  /* 0x00000001f74b7824 */ /* 0x000fe200008e0605 */
[----:B------:R0:W-:Y:S04]  /*9d90*/  STS.U16 [R0+0x5400], R93 ;  /* 0x0054005d00007388 */ /* 0x0001e80000000400 */
[----:B------:R1:W4:Y:S01]  /*9da0*/  @!P0 LDG.E.U16 R94, [R74.64] ;  /* 0x000000064a5e8981 */ /* 0x000322000c1e1500 */
[----:B0-----:R-:W-:-:S03]  /*9db0*/  PRMT R93, RZ, 0x7610, R93 ;  /* 0x00007610ff5d7816 */ /* 0x001fc6000000005d */
[----:B------:R0:W-:Y:S02]  /*9dc0*/  STS.U16 [R0+0x5800], R92 ;  /* 0x0058005c00007388 */ /* 0x0001e40000000400 */
[----:B0-----:R-:W-:Y:S02]  /*9dd0*/  PRMT R92, RZ, 0x7610, R92 ;  /* 0x00007610ff5c7816 */ /* 0x001fe4000000005c */
[----:B-----5:R0:W-:Y:S02]  /*9de0*/  STS.U16 [R0+0x5c00], R87 ;  /* 0x005c005700007388 */ /* 0x0201e40000000400 */
[----:B0-----:R-:W-:Y:S02]  /*9df0*/  PRMT R87, RZ, 0x7610, R87 ;  /* 0x00007610ff577816 */ /* 0x001fe40000000057 */
[----:B--2---:R0:W-:Y:S02]  /*9e00*/  STS.U16 [R0+0x6000], R86 ;  /* 0x0060005600007388 */ /* 0x0041e40000000400 */
[----:B0-----:R-:W-:-:S02]  /*9e10*/  PRMT R86, RZ, 0x7610, R86 ;  /* 0x00007610ff567816 */ /* 0x001fc40000000056 */
[----:B------:R0:W-:Y:S02]  /*9e20*/  STS.U16 [R0+0x6400], R85 ;  /* 0x0064005500007388 */ /* 0x0001e40000000400 */
[----:B0-----:R-:W-:Y:S02]  /*9e30*/  PRMT R85, RZ, 0x7610, R85 ;  /* 0x00007610ff557816 */ /* 0x001fe40000000055 */
[----:B-1----:R-:W-:-:S05]  /*9e40*/  IADD3 R74, P1, R42, R6, RZ ;  /* 0x000000062a4a7210 */ /* 0x002fca0007f3e0ff */
[----:B------:R-:W-:-:S05]  /*9e50*/  IMAD.X R75, R243, 0x1, R5, P1 ;  /* 0x00000001f34b7824 */ /* 0x000fca00008e0605 */
[----:B------:R0:W2:Y:S02]  /*9e60*/  @!P0 LDG.E.U16 R93, [R74.64] ;  /* 0x000000064a5d8981 */ /* 0x0000a4000c1e1500 */
[----:B0-----:R-:W-:-:S05]  /*9e70*/  IADD3 R74, P1, R105, R6, RZ ;  /* 0x00000006694a7210 */ /* 0x001fca0007f3e0ff */
[----:B------:R-:W-:-:S05]  /*9e80*/  IMAD.X R75, R239, 0x1, R5, P1 ;  /* 0x00000001ef4b7824 */ /* 0x000fca00008e0605 */
[----:B------:R0:W5:Y:S02]  /*9e90*/  @!P0 LDG.E.U16 R92, [R74.64] ;  /* 0x000000064a5c8981 */ /* 0x000164000c1e1500 */
[----:B0-----:R-:W-:-:S05]  /*9ea0*/  IADD3 R74, P1, R104, R6, RZ ;  /* 0x00000006684a7210 */ /* 0x001fca0007f3e0ff */
[----:B------:R-:W-:-:S05]  /*9eb0*/  IMAD.X R75, R235, 0x1, R5, P1 ;  /* 0x00000001eb4b7824 */ /* 0x000fca00008e0605 */
[----:B------:R0:W5:Y:S02]  /*9ec0*/  @!P0 LDG.E.U16 R87, [R74.64] ;  /* 0x000000064a578981 */ /* 0x000164000c1e1500 */
[----:B0-----:R-:W-:-:S05]  /*9ed0*/  IADD3 R74, P1, R249, R6, RZ ;  /* 0x00000006f94a7210 */ /* 0x001fca0007f3e0ff */
[----:B------:R-:W-:-:S05]  /*9ee0*/  IMAD.X R75, R231, 0x1, R5, P1 ;  /* 0x00000001e74b7824 */ /* 0x000fca00008e0605 */
[----:B------:R0:W5:Y:S02]  /*9ef0*/  @!P0 LDG.E.U16 R86, [R74.64] ;  /* 0x000000064a568981 */ /* 0x000164000c1e1500 */
[----:B0-----:R-:W-:-:S05]  /*9f00*/  IADD3 R74, P1, R110, R6, RZ ;  /* 0x000000066e4a7210 */ /* 0x001fca0007f3e0ff */
[----:B------:R-:W-:Y:S01]  /*9f10*/  IMAD.X R75, R227, 0x1, R5, P1 ;  /* 0x00000001e34b7824 */ /* 0x000fe200008e0605 */
[----:B------:R0:W-:Y:S04]  /*9f20*/  STS.U16 [R0+0x6800], R98 ;  /* 0x0068006200007388 */ /* 0x0001e80000000400 */
[----:B------:R1:W5:Y:S01]  /*9f30*/  @!P0 LDG.E.U16 R85, [R74.64] ;  /* 0x000000064a558981 */ /* 0x000362000c1e1500 */
        /* <DEDUP_REMOVED lines=11> */
[----:B-1----:R-:W-:-:S04]  /*9ff0*/  IADD3 R74, P1, R156, R6, RZ ;  /* 0x000000069c4a7210 */ /* 0x002fc80007f3e0ff */
[----:B------:R-:W-:Y:S01]  /*a000*/  IADD3.X R75, R215, R5, RZ, P1, !PT ;  /* 0x00000005d74b7210 */ /* 0x000fe20000ffe4ff */
[----:B------:R0:W-:Y:S04]  /*a010*/  STS.U16 [R0+0x7400], R84 ;  /* 0x0074005400007388 */ /* 0x0001e80000000400 */
[----:B------:R1:W4:Y:S01]  /*a020*/  @!P0 LDG.E.U16 R97, [R74.64] ;  /* 0x000000064a618981 */ /* 0x000322000c1e1500 */
[----:B0-----:R-:W-:Y:S02]  /*a030*/  PRMT R84, RZ, 0x7610, R84 ;  /* 0x00007610ff547816 */ /* 0x001fe40000000054 */
[----:B-1----:R-:W-:-:S05]  /*a040*/  IADD3 R74, P1, R154, R6, RZ ;  /* 0x000000069a4a7210 */ /* 0x002fca0007f3e0ff */
[----:B------:R-:W-:Y:S01]  /*a050*/  IMAD.X R75, R211, 0x1, R5, P1 ;  /* 0x00000001d34b7824 */ /* 0x000fe200008e0605 */
[----:B------:R0:W-:Y:S04]  /*a060*/  STS.U16 [R0+0x7800], R96 ;  /* 0x0078006000007388 */ /* 0x0001e80000000400 */
[----:B------:R1:W4:Y:S01]  /*a070*/  @!P0 LDG.E.U16 R84, [R74.64] ;  /* 0x000000064a548981 */ /* 0x000322000c1e1500 */
[----:B0-----:R-:W-:Y:S02]  /*a080*/  PRMT R96, RZ, 0x7610, R96 ;  /* 0x00007610ff607816 */ /* 0x001fe40000000060 */
[----:B-1----:R-:W-:-:S05]  /*a090*/  IADD3 R74, P1, R152, R6, RZ ;  /* 0x00000006984a7210 */ /* 0x002fca0007f3e0ff */
[----:B------:R-:W-:-:S05]  /*a0a0*/  IMAD.X R75, R207, 0x1, R5, P1 ;  /* 0x00000001cf4b7824 */ /* 0x000fca00008e0605 */
[----:B------:R0:W4:Y:S04]  /*a0b0*/  @!P0 LDG.E.U16 R96, [R74.64] ;  /* 0x000000064a608981 */ /* 0x000128000c1e1500 */
[----:B------:R1:W-:Y:S01]  /*a0c0*/  STS.U16 [R0+0x7c00], R95 ;  /* 0x007c005f00007388 */ /* 0x0003e20000000400 */
[----:B0-----:R-:W-:Y:S02]  /*a0d0*/  IADD3 R74, P1, R150, R6, RZ ;  /* 0x00000006964a7210 */ /* 0x001fe40007f3e0ff */
[----:B-1----:R-:W-:-:S03]  /*a0e0*/  PRMT R95, RZ, 0x7610, R95 ;  /* 0x00007610ff5f7816 */ /* 0x002fc6000000005f */
[----:B------:R-:W-:Y:S01]  /*a0f0*/  IMAD.X R75, R203, 0x1, R5, P1 ;  /* 0x00000001cb4b7824 */ /* 0x000fe200008e0605 */
[----:B------:R-:W-:-:S04]  /*a100*/  LOP3.LUT R4, R0, 0x20, RZ, 0x3c, !PT ;  /* 0x0000002000047812 */ /* 0x000fc800078e3cff */
[----:B------:R0:W4:Y:S04]  /*a110*/  @!P0 LDG.E.U16 R95, [R74.64] ;  /* 0x000000064a5f8981 */ /* 0x000128000c1e1500 */
[----:B------:R1:W-:Y:S01]  /*a120*/  STS.U16 [R4+0x100], R94 ;  /* 0x0001005e04007388 */ /* 0x0003e20000000400 */
[----:B0-----:R-:W-:Y:S02]  /*a130*/  IADD3 R74, P1, R148, R6, RZ ;  /* 0x00000006944a7210 */ /* 0x001fe40007f3e0ff */
[----:B-1----:R-:W-:-:S03]  /*a140*/  PRMT R94, RZ, 0x7610, R94 ;  /* 0x00007610ff5e7816 */ /* 0x002fc6000000005e */
[----:B------:R-:W-:-:S05]  /*a150*/  IMAD.X R75, R199, 0x1, R5, P1 ;  /* 0x00000001c74b7824 */ /* 0x000fca00008e0605 */
[----:B------:R0:W4:Y:S02]  /*a160*/  @!P0 LDG.E.U16 R94, [R74.64] ;  /* 0x000000064a5e8981 */ /* 0x000124000c1e1500 */
[----:B0-----:R-:W-:-:S05]  /*a170*/  IADD3 R74, P1, R146, R6, RZ ;  /* 0x00000006924a7210 */ /* 0x001fca0007f3e0ff */
[----:B------:R-:W-:Y:S01]  /*a180*/  IMAD.X R75, R195, 0x1, R5, P1 ;  /* 0x00000001c34b7824 */ /* 0x000fe200008e0605 */
[----:B--2---:R0:W-:Y:S02]  /*a190*/  STS.U16 [R4+0x500], R93 ;  /* 0x0005005d04007388 */ /* 0x0041e40000000400 */
[----:B0-----:R-:W-:-:S06]  /*a1a0*/  PRMT R93, RZ, 0x7610, R93 ;  /* 0x00007610ff5d7816 */ /* 0x001fcc000000005d */
[----:B------:R0:W2:Y:S04]  /*a1b0*/  @!P0 LDG.E.U16 R93, [R74.64] ;  /* 0x000000064a5d8981 */ /* 0x0000a8000c1e1500 */
[----:B-----5:R1:W-:Y:S01]  /*a1c0*/  STS.U16 [R4+0x900], R92 ;  /* 0x0009005c04007388 */ /* 0x0203e20000000400 */
[----:B0-----:R-:W-:Y:S02]  /*a1d0*/  IADD3 R74, P1, R144, R6, RZ ;  /* 0x00000006904a7210 */ /* 0x001fe40007f3e0ff */
[----:B-1----:R-:W-:-:S03]  /*a1e0*/  PRMT R92, RZ, 0x7610, R92 ;  /* 0x00007610ff5c7816 */ /* 0x002fc6000000005c */
[----:B------:R-:W-:-:S05]  /*a1f0*/  IMAD.X R75, R191, 0x1, R5, P1 ;  /* 0x00000001bf4b7824 */ /* 0x000fca00008e0605 */
[----:B------:R0:W5:Y:S04]  /*a200*/  @!P0 LDG.E.U16 R92, [R74.64] ;  /* 0x000000064a5c8981 */ /* 0x000168000c1e1500 */
[----:B------:R1:W-:Y:S01]  /*a210*/  STS.U16 [R4+0xd00], R87 ;  /* 0x000d005704007388 */ /* 0x0003e20000000400 */
        /* <DEDUP_REMOVED lines=41> */
[----:B-1----:R-:W-:Y:S02]  /*a4b0*/  PRMT R95, RZ, 0x7610, R95 ;  /* 0x00007610ff5f7816 */ /* 0x002fe4000000005f */
[----:B------:R-:W-:-:S05]  /*a4c0*/  IADD3.X R75, R109, R5, RZ, P1, !PT ;  /* 0x000000056d4b7210 */ /* 0x000fca0000ffe4ff */
        /* <DEDUP_REMOVED lines=73> */
[----:B-1----:R-:W-:Y:S02]  /*a960*/  PRMT R92, RZ, 0x7610, R92 ;  /* 0x00007610ff5c7816 */ /* 0x002fe4000000005c */
[----:B------:R-:W-:-:S05]  /*a970*/  IADD3.X R75, R145, R5, RZ, P1, !PT ;  /* 0x00000005914b7210 */ /* 0x000fca0000ffe4ff */
        /* <DEDUP_REMOVED lines=54> */
[----:B------:R0:W-:Y:S04]  /*ace0*/  STL [R1+0x1e8], R43 ;  /* 0x0001e82b01007387 */ /* 0x0001e80000100800 */
[----:B0-----:R-:W4:Y:S04]  /*acf0*/  LDL.LU R43, [R1+0xd8] ;  /* 0x0000d800012b7983 */ /* 0x001f280000300800 */
[----:B------:R-:W4:Y:S04]  /*ad00*/  LDL.LU R47, [R1+0xe8] ;  /* 0x0000e800012f7983 */ /* 0x000f280000300800 */
        /* <DEDUP_REMOVED lines=12> */
[----:B--2---:R0:W-:Y:S04]  /*add0*/  STS.U16 [R99+0x1600], R93 ;  /* 0x0016005d63007388 */ /* 0x0041e80000000400 */
[----:B------:R-:W2:Y:S04]  /*ade0*/  LDL.LU R158, [R1] ;  /* 0x00000000019e7983 */ /* 0x000ea80000300800 */
[----:B------:R-:W2:Y:S01]  /*adf0*/  LDL.LU R160, [R1+0x8] ;  /* 0x0000080001a07983 */ /* 0x000ea20000300800 */
[----:B0-----:R-:W-:-:S03]  /*ae00*/  PRMT R93, RZ, 0x7610, R93 ;  /* 0x00007610ff5d7816 */ /* 0x001fc6000000005d */
[----:B------:R-:W2:Y:S04]  /*ae10*/  LDL.LU R164, [R1+0x10] ;  /* 0x0000100001a47983 */ /* 0x000ea80000300800 */
[----:B------:R0:W2:Y:S04]  /*ae20*/  @!P0 LDG.E.U16 R93, [R74.64] ;  /* 0x000000064a5d8981 */ /* 0x0000a8000c1e1500 */
[----:B-----5:R1:W-:Y:S04]  /*ae30*/  STS.U16 [R99+0x1a00], R92 ;  /* 0x001a005c63007388 */ /* 0x0203e80000000400 */
[----:B------:R-:W5:Y:S01]  /*ae40*/  LDL.LU R118, [R1+0x18] ;  /* 0x0000180001767983 */ /* 0x000f620000300800 */
[----:B0-----:R-:W-:-:S03]  /*ae50*/  IADD3 R74, P1, R174, R6, RZ ;  /* 0x00000006ae4a7210 */ /* 0x001fc60007f3e0ff */
[----:B------:R-:W5:Y:S01]  /*ae60*/  LDL.LU R120, [R1+0x28] ;  /* 0x0000280001787983 */ /* 0x000f620000300800 */
[----:B-1----:R-:W-:Y:S01]  /*ae70*/  PRMT R92, RZ, 0x7610, R92 ;  /* 0x00007610ff5c7816 */ /* 0x002fe2000000005c */
[----:B------:R-:W-:Y:S02]  /*ae80*/  IMAD.X R75, R121, 0x1, R5, P1 ;  /* 0x00000001794b7824 */ /* 0x000fe400008e0605 */
[----:B------:R-:W5:Y:S04]  /*ae90*/  LDL.LU R172, [R1+0x20] ;  /* 0x0000200001ac7983 */ /* 0x000f680000300800 */
[----:B------:R0:W5:Y:S04]  /*aea0*/  @!P0 LDG.E.U16 R92, [R74.64] ;  /* 0x000000064a5c8981 */ /* 0x000168000c1e1500 */
[----:B------:R1:W-:Y:S04]  /*aeb0*/  STS.U16 [R99+0x1e00], R87 ;  /* 0x001e005763007388 */ /* 0x0003e80000000400 */
        /* <DEDUP_REMOVED lines=19> */
[----:B-1----:R-:W-:Y:S02]  /*aff0*/  PRMT R85, RZ, 0x7610, R85 ;  /* 0x00007610ff557816 */ /* 0x002fe40000000055 */
[----:B------:R-:W-:Y:S01]  /*b000*/  IADD3.X R75, R115, R5, RZ, P1, !PT ;  /* 0x00000005734b7210 */ /* 0x000fe20000ffe4ff */
[----:B------:R-:W5:Y:S04]  /*b010*/  LDL.LU R212, [R1+0x70] ;  /* 0x0000700001d47983 */ /* 0x000f680000300800 */
[----:B------:R0:W5:Y:S04]  /*b020*/  @!P0 LDG.E.U16 R85, [R74.64] ;  /* 0x000000064a558981 */ /* 0x000168000c1e1500 */
[----:B---3--:R1:W-:Y:S04]  /*b030*/  STS.U16 [R99+0x2a00], R98 ;  /* 0x002a006263007388 */ /* 0x0083e80000000400 */
[----:B------:R-:W3:Y:S01]  /*b040*/  LDL.LU R216, [R1+0x78] ;  /* 0x0000780001d87983 */ /* 0x000ee20000300800 */
[----:B0-----:R-:W-:-:S02]  /*b050*/  IADD3 R74, P1, R159, R6, RZ ;  /* 0x000000069f4a7210 */ /* 0x001fc40007f3e0ff */
        /* <DEDUP_REMOVED lines=106> */
[----:B------:R-:W-:Y:S01]  /*b700*/  IMAD.X R75, R201, 0x1, R5, P1 ;  /* 0x00000001c94b7824 */ /* 0x000fe200008e0605 */
[----:B------:R-:W-:-:S04]  /*b710*/  LOP3.LUT R99, R0, 0x60, RZ, 0x3c, !PT ;  /* 0x0000006000637812 */ /* 0x000fc800078e3cff */
        /* <DEDUP_REMOVED lines=96> */
[----:B------:R-:W-:Y:S04]  /*bd20*/  STS.U16 [R99+0x7f00], R72 ;  /* 0x007f004863007388 */ /* 0x000fe80000000400 */
[----:B------:R1:W-:Y:S04]  /*bd30*/  STS.U16 [R99+0x4f00], R95 ;  /* 0x004f005f63007388 */ /* 0x0003e80000000400 */
[----:B------:R-:W-:Y:S01]  /*bd40*/  STS.U16 [R99+0x5300], R94 ;  /* 0x0053005e63007388 */ /* 0x000fe20000000400 */
[----:B0-----:R-:W-:-:S03]  /*bd50*/  IMAD.MOV.U32 R75, RZ, RZ, R83 ;  /* 0x000000ffff4b7224 */ /* 0x001fc600078e0053 */
[----:B------:R-:W4:Y:S01]  /*bd60*/  LDL.LU R83, [R1+0x1ec] ;  /* 0x0001ec0001537983 */ /* 0x000f220000300800 */
[----:B-1----:R-:W-:-:S03]  /*bd70*/  IMAD.MOV.U32 R95, RZ, RZ, R75 ;  /* 0x000000ffff5f7224 */ /* 0x002fc600078e004b */
[----:B--2---:R-:W-:Y:S04]  /*bd80*/  STS.U16 [R99+0x5700], R93 ;  /* 0x0057005d63007388 */ /* 0x004fe80000000400 */
[----:B-----5:R-:W-:Y:S04]  /*bd90*/  STS.U16 [R99+0x5b00], R92 ;  /* 0x005b005c63007388 */ /* 0x020fe80000000400 */
[----:B------:R-:W-:Y:S04]  /*bda0*/  STS.U16 [R99+0x5f00], R87 ;  /* 0x005f005763007388 */ /* 0x000fe80000000400 */
[----:B------:R-:W-:Y:S04]  /*bdb0*/  STS.U16 [R99+0x6300], R86 ;  /* 0x0063005663007388 */ /* 0x000fe80000000400 */
[----:B------:R-:W-:Y:S04]  /*bdc0*/  STS.U16 [R99+0x6700], R85 ;  /* 0x0067005563007388 */ /* 0x000fe80000000400 */
[----:B---3--:R-:W-:Y:S04]  /*bdd0*/  STS.U16 [R99+0x6b00], R98 ;  /* 0x006b006263007388 */ /* 0x008fe80000000400 */
[----:B----4-:R-:W-:Y:S04]  /*bde0*/  STS.U16 [R99+0x6f00], R73 ;  /* 0x006f004963007388 */ /* 0x010fe80000000400 */
[----:B------:R-:W-:Y:S04]  /*bdf0*/  STS.U16 [R99+0x7300], R97 ;  /* 0x0073006163007388 */ /* 0x000fe80000000400 */
[----:B------:R-:W-:Y:S04]  /*be00*/  STS.U16 [R99+0x7700], R84 ;  /* 0x0077005463007388 */ /* 0x000fe80000000400 */
[----:B------:R-:W-:Y:S04]  /*be10*/  STS.U16 [R99+0x7b00], R96 ;  /* 0x007b006063007388 */ /* 0x000fe80000000400 */
[----:B------:R-:W-:Y:S06]  /*be20*/  BAR.SYNC.DEFER_BLOCKING 0x0 ;  /* 0x0000000000007b1d */ /* 0x000fec0000010000 */
[----:B------:R-:W-:Y:S04]  /*be30*/  LDSM.16.MT88.4 R84, [R3+0x8000] ;  /* 0x008000000354783b */ /* 0x000fe80000004200 */
[----:B------:R-:W0:Y:S02]  /*be40*/  LDSM.16.M88.4 R72, [R2] ;  /* 0x000000000248783b */ /* 0x000e240000000200 */
[----:B0-----:R-:W-:Y:S02]  /*be50*/  HMMA.16816.F32.BF16 R96, R84, R72, R64 ;  /* 0x000000485460723c */ /* 0x001fe40000041840 */
[----:B------:R-:W-:Y:S05]  /*be60*/  LDSM.16.MT88.4 R64, [R3+0x8200] ;  /* 0x008200000340783b */ /* 0x000fea0000004200 */
[----:B------:R-:W-:-:S02]  /*be70*/  IMAD.MOV.U32 R73, RZ, RZ, R95 ;  /* 0x000000ffff497224 */ /* 0x000fc400078e005f */
[----:B------:R-:W0:Y:S02]  /*be80*/  LDSM.16.M88.4 R92, [R2+0x1000] ;  /* 0x00100000025c783b */ /* 0x000e240000000200 */
[----:B0-----:R-:W-:Y:S07]  /*be90*/  HMMA.16816.F32.BF16 R68, R84, R92, R68 ;  /* 0x0000005c5444723c */ /* 0x001fee0000041844 */
[----:B------:R-:W-:-:S06]  /*bea0*/  MOV R93, R73 ;  /* 0x00000049005d7202 */ /* 0x000fcc0000000f00 */
[C---:B------:R-:W-:Y:S01]  /*beb0*/  HMMA.16816.F32.BF16 R72, R64.reuse, R74, R96 ;  /* 0x0000004a4048723c */ /* 0x040fe20000041860 */
[----:B------:R-:W0:Y:S10]  /*bec0*/  LDSM.16.M88.4 R96, [R2+0x2000] ;  /* 0x002000000260783b */ /* 0x000e340000000200 */
[----:B------:R-:W-:Y:S08]  /*bed0*/  HMMA.16816.F32.BF16 R68, R64, R94, R68 ;  /* 0x0000005e4044723c */ /* 0x000ff00000041844 */
[----:B0-----:R-:W-:Y:S07]  /*bee0*/  HMMA.16816.F32.BF16 R60, R84, R96, R60 ;  /* 0x00000060543c723c */ /* 0x001fee000004183c */
[----:B------:R-:W-:-:S02]  /*bef0*/  IMAD.MOV.U32 R97, RZ, RZ, R93 ;  /* 0x000000ffff617224 */ /* 0x000fc400078e005d */
[----:B------:R-:W0:Y:S11]  /*bf00*/  LDSM.16.M88.4 R92, [R2+0x3000] ;  /* 0x00300000025c783b */ /* 0x000e360000000200 */
[----:B------:R-:W-:Y:S04]  /*bf10*/  @!UPT UIADD3 URZ, URZ, URZ, URZ ;  /* 0x0000003f3f3ff290 */ /* 0x000fe8000fffe03f */
        /* <DEDUP_REMOVED lines=21> */
[----:B0-----:R-:W-:Y:S01]  /*c070*/  HMMA.16816.F32.BF16 R84, R84, R92, R80 ;  /* 0x0000005c5454723c */ /* 0x001fe20000041850 */
[----:B------:R-:W-:Y:S06]  /*c080*/  LDSM.16.MT88.4 R80, [R3+0x8400] ;  /* 0x008400000350783b */ /* 0x000fec0000004200 */
[----:B------:R-:W-:Y:S01]  /*c090*/  LOP3.LUT R93, R2, 0x40, RZ, 0x3c, !PT ;  /* 0x00000040025d7812 */ /* 0x000fe200078e3cff */
[----:B------:R-:W-:-:S04]  /*c0a0*/  IMAD.MOV.U32 R92, RZ, RZ, R97 ;  /* 0x000000ffff5c7224 */ /* 0x000fc800078e0061 */
[----:B------:R-:W0:Y:S11]  /*c0b0*/  LDSM.16.M88.4 R96, [R93] ;  /* 0x000000005d60783b */ /* 0x000e360000000200 */
[----:B------:R-:W-:Y:S01]  /*c0c0*/  @!UPT UIADD3 URZ, URZ, URZ, URZ ;  /* 0x0000003f3f3ff290 */ /* 0x000fe2000fffe03f */
[----:B------:R-:W-:Y:S08]  /*c0d0*/  HMMA.16816.F32.BF16 R84, R64, R94, R84 ;  /* 0x0000005e4054723c */ /* 0x000ff00000041854 */
[----:B0-----:R-:W-:Y:S01]  /*c0e0*/  HMMA.16816.F32.BF16 R64, R80, R96, R72 ;  /* 0x000000605040723c */ /* 0x001fe20000041848 */
[----:B------:R-:W0:Y:S06]  /*c0f0*/  LDSM.16.MT88.4 R72, [R3+0x8600] ;  /* 0x008600000348783b */ /* 0x000e2c0000004200 */
[----:B------:R-:W-:-:S02]  /*c100*/  IMAD.MOV.U32 R97, RZ, RZ, R92 ;  /* 0x000000ffff617224 */ /* 0x000fc400078e005c */
[----:B------:R-:W1:Y:S11]  /*c110*/  LDSM.16.M88.4 R92, [R93+0x1000] ;  /* 0x001000005d5c783b */ /* 0x000e760000000200 */
[----:B------:R-:W-:Y:S04]  /*c120*/  @!UPT UIADD3 URZ, URZ, URZ, URZ ;  /* 0x0000003f3f3ff290 */ /* 0x000fe8000fffe03f */
[----:B0-----:R-:W-:Y:S08]  /*c130*/  HMMA.16816.F32.BF16 R64, R72, R98, R64 ;  /* 0x000000624840723c */ /* 0x001ff00000041840 */
[----:B-1----:R-:W-:Y:S07]  /*c140*/  HMMA.16816.F32.BF16 R68, R80, R92, R68 ;  /* 0x0000005c5044723c */ /* 0x002fee0000041844 */
[----:B------:R-:W-:Y:S01]  /*c150*/  LOP3.LUT R93, R2, 0x40, RZ, 0x3c, !PT ;  /* 0x00000040025d7812 */ /* 0x000fe200078e3cff */
[----:B------:R-:W-:-:S04]  /*c160*/  IMAD.MOV.U32 R92, RZ, RZ, R97 ;  /* 0x000000ffff5c7224 */ /* 0x000fc800078e0061 */
[----:B------:R-:W0:Y:S11]  /*c170*/  LDSM.16.M88.4 R96, [R93+0x2000] ;  /* 0x002000005d60783b */ /* 0x000e360000000200 */
[----:B------:R-:W-:Y:S01]  /*c180*/  @!UPT UIADD3 URZ, URZ, URZ, URZ ;  /* 0x0000003f3f3ff290 */ /* 0x000fe2000fffe03f */
[----:B------:R-:W-:Y:S08]  /*c190*/  HMMA.16816.F32.BF16 R68, R72, R94, R68 ;  /* 0x0000005e4844723c */ /* 0x000ff00000041844 */
[----:B0-----:R-:W-:Y:S07]  /*c1a0*/  HMMA.16816.F32.BF16 R60, R80, R96, R60 ;  /* 0x00000060503c723c */ /* 0x001fee000004183c */
[----:B------:R-:W-:-:S02]  /*c1b0*/  IMAD.MOV.U32 R97, RZ, RZ, R92 ;  /* 0x000000ffff617224 */ /* 0x000fc400078e005c */
[----:B------:R-:W0:Y:S11]  /*c1c0*/  LDSM.16.M88.4 R92, [R93+0x3000] ;  /* 0x003000005d5c783b */ /* 0x000e360000000200 */
[----:B------:R-:W-:Y:S04]  /*c1d0*/  @!UPT UIADD3 URZ, URZ, URZ, URZ ;  /* 0x0000003f3f3ff290 */ /* 0x000fe8000fffe03f */
[----:B------:R-:W-:Y:S08]  /*c1e0*/  HMMA.16816.F32.BF16 R60, R72, R98, R60 ;  /* 0x00000062483c723c */ /* 0x000ff0000004183c */
[----:B0-----:R-:W-:Y:S07]  /*c1f0*/  HMMA.16816.F32.BF16 R56, R80, R92, R56 ;  /* 0x0000005c5038723c */ /* 0x001fee0000041838 */
[----:B------:R-:W-:Y:S01]  /*c200*/  LOP3.LUT R93, R2, 0x40, RZ, 0x3c, !PT ;  /* 0x00000040025d7812 */ /* 0x000fe200078e3cff */
[----:B------:R-:W-:-:S04]  /*c210*/  IMAD.MOV.U32 R92, RZ, RZ, R97 ;  /* 0x000000ffff5c7224 */ /* 0x000fc800078e0061 */
[----:B------:R-:W0:Y:S11]  /*c220*/  LDSM.16.M88.4 R96, [R93+0x4000] ;  /* 0x004000005d60783b */ /* 0x000e360000000200 */
[----:B------:R-:W-:Y:S01]  /*c230*/  @!UPT UIADD3 URZ, URZ, URZ, URZ ;  /* 0x0000003f3f3ff290 */ /* 0x000fe2000fffe03f */
[----:B------:R-:W-:Y:S08]  /*c240*/  HMMA.16816.F32.BF16 R56, R72, R94, R56 ;  /* 0x0000005e4838723c */ /* 0x000ff00000041838 */
[----:B0-----:R-:W-:Y:S07]  /*c250*/  HMMA.16816.F32.BF16 R52, R80, R96, R52 ;  /* 0x000000605034723c */ /* 0x001fee0000041834 */
[----:B------:R-:W-:-:S02]  /*c260*/  IMAD.MOV.U32 R97, RZ, RZ, R92 ;  /* 0x000000ffff617224 */ /* 0x000fc400078e005c */
[----:B------:R-:W0:Y:S02]  /*c270*/  LDSM.16.M88.4 R92, [R93+0x5000] ;  /* 0x005000005d5c783b */ /* 0x000e240000000200 */
[----:B0-----:R-:W-:Y:S11]  /*c280*/  HMMA.16816.F32.BF16 R48, R80, R92, R48 ;  /* 0x0000005c5030723c */ /* 0x001ff60000041830 */
[----:B------:R-:W-:Y:S11]  /*c290*/  @!UPT UIADD3 URZ, URZ, URZ, URZ ;  /* 0x0000003f3f3ff290 */ /* 0x000ff6000fffe03f */
[----:B------:R-:W-:Y:S02]  /*c2a0*/  @!UPT UIADD3 URZ, URZ, URZ, URZ ;  /* 0x0000003f3f3ff290 */ /* 0x000fe4000fffe03f */
[----:B------:R-:W-:Y:S01]  /*c2b0*/  HMMA.16816.F32.BF16 R48, R72, R94, R48 ;  /* 0x0000005e4830723c */ /* 0x000fe20000041830 */
[----:B------:R-:W2:Y:S01]  /*c2c0*/  LDL.LU R95, [R1+0xec] ;  /* 0x0000ec00015f7983 */ /* 0x000ea20000300800 */
[----:B------:R-:W-:Y:S01]  /*c2d0*/  LOP3.LUT R93, R2, 0x40, RZ, 0x3c, !PT ;  /* 0x00000040025d7812 */ /* 0x000fe200078e3cff */
[----:B------:R-:W-:-:S05]  /*c2e0*/  IMAD.MOV.U32 R92, RZ, RZ, R97 ;  /* 0x000000ffff5c7224 */ /* 0x000fca00078e0061 */
[----:B------:R-:W-:Y:S01]  /*c2f0*/  HMMA.16816.F32.BF16 R52, R72, R98, R52 ;  /* 0x000000624834723c */ /* 0x000fe20000041834 */
[----:B------:R-:W0:Y:S07]  /*c300*/  LDSM.16.M88.4 R96, [R93+0x6000] ;  /* 0x006000005d60783b */ /* 0x000e2e0000000200 */
[----:B0-----:R-:W-:Y:S07]  /*c310*/  HMMA.16816.F32.BF16 R76, R80, R96, R76 ;  /* 0x00000060504c723c */ /* 0x001fee000004184c */
[----:B------:R-:W-:Y:S11]  /*c320*/  IMAD.MOV.U32 R97, RZ, RZ, R92 ;  /* 0x000000ffff617224 */ /* 0x000ff600078e005c */
[----:B------:R-:W-:Y:S06]  /*c330*/  @!UPT UIADD3 URZ, URZ, URZ, URZ ;  /* 0x0000003f3f3ff290 */ /* 0x000fec000fffe03f */
[----:B------:R-:W-:Y:S07]  /*c340*/  HMMA.16816.F32.BF16 R76, R72, R98, R76 ;  /* 0x00000062484c723c */ /* 0x000fee000004184c */
[----:B------:R-:W-:Y:S02]  /*c350*/  IMAD.MOV.U32 R99, RZ, RZ, R89 ;  /* 0x000000ffff637224 */ /* 0x000fe400078e0059 */
[----:B------:R-:W-:Y:S02]  /*c360*/  IMAD.MOV.U32 R98, RZ, RZ, R249 ;  /* 0x000000ffff627224 */ /* 0x000fe400078e00f9 */
[----:B--2---:R-:W-:-:S02]  /*c370*/  IMAD.MOV.U32 R96, RZ, RZ, R95 ;  /* 0x000000ffff607224 */ /* 0x004fc400078e005f */
[----:B------:R-:W0:Y:S02]  /*c380*/  LDSM.16.M88.4 R92, [R93+0x7000] ;  /* 0x007000005d5c783b */ /* 0x000e240000000200 */
[----:B0-----:R-:W-:Y:S07]  /*c390*/  HMMA.16816.F32.BF16 R80, R80, R92, R84 ;  /* 0x0000005c5050723c */ /* 0x001fee0000041854 */
[----:B------:R-:W-:Y:S01]  /*c3a0*/  MOV R93, R43 ;  /* 0x0000002b005d7202 */ /* 0x000fe20000000f00 */
[----:B------:R-:W-:Y:S01]  /*c3b0*/  IMAD.MOV.U32 R86, RZ, RZ, R42 ;  /* 0x000000ffff567224 */ /* 0x000fe200078e002a */
[----:B------:R-:W2:Y:S01]  /*c3c0*/  LDL.LU R43, [R1+0x1e8] ;  /* 0x0001e800012b7983 */ /* 0x000ea20000300800 */
[----:B------:R-:W-:-:S02]  /*c3d0*/  IMAD.MOV.U32 R87, RZ, RZ, R47 ;  /* 0x000000ffff577224 */ /* 0x000fc400078e002f */
[----:B------:R-:W-:Y:S01]  /*c3e0*/  IMAD.MOV.U32 R85, RZ, RZ, R46 ;  /* 0x000000ffff557224 */ /* 0x000fe200078e002e */
[----:B------:R-:W2:Y:S01]  /*c3f0*/  LDL.LU R42, [R1+0x1e4] ;  /* 0x0001e400012a7983 */ /* 0x000ea20000300800 */
[----:B------:R-:W-:-:S03]  /*c400*/  IMAD.MOV.U32 R92, RZ, RZ, R104 ;  /* 0x000000ffff5c7224 */ /* 0x000fc600078e0068 */
[----:B------:R-:W3:Y:S01]  /*c410*/  LDL.LU R47, [R1+0x1e0] ;  /* 0x0001e000012f7983 */ /* 0x000ee20000300800 */
[----:B------:R-:W-:-:S03]  /*c420*/  IMAD.MOV.U32 R84, RZ, RZ, R105 ;  /* 0x000000ffff547224 */ /* 0x000fc600078e0069 */
[----:B------:R-:W3:Y:S04]  /*c430*/  LDL.LU R46, [R1+0x1dc] ;  /* 0x0001dc00012e7983 */ /* 0x000ee80000300800 */
[----:B------:R-:W4:Y:S04]  /*c440*/  LDL.LU R104, [R1+0x1d8] ;  /* 0x0001d80001687983 */ /* 0x000f280000300800 */
[----:B------:R-:W5:Y:S04]  /*c450*/  LDL.LU R105, [R1+0x1d4] ;  /* 0x0001d40001697983 */ /* 0x000f680000300800 */
[----:B------:R-:W2:Y:S04]  /*c460*/  LDL.LU R89, [R1+0x1d0] ;  /* 0x0001d00001597983 */ /* 0x000ea80000300800 */
[----:B------:R-:W3:Y:S01]  /*c470*/  LDL.LU R249, [R1+0x1cc] ;  /* 0x0001cc0001f97983 */ /* 0x000ee20000300800 */
[----:B------:R-:W-:Y:S07]  /*c480*/  HMMA.16816.F32.BF16 R80, R72, R94, R80 ;  /* 0x0000005e4850723c */ /* 0x000fee0000041850 */
[----:B------:R-:W-:-:S02]  /*c490*/  IMAD.MOV.U32 R95, RZ, RZ, R4 ;  /* 0x000000ffff5f7224 */ /* 0x000fc400078e0004 */
[----:B------:R-:W-:Y:S02]  /*c4a0*/  IMAD.MOV.U32 R4, RZ, RZ, c[0x0][0x18c] ;  /* 0x00006300ff047624 */ /* 0x000fe400078e00ff */
[----:B------:R-:W-:Y:S02]  /*c4b0*/  IMAD.MOV.U32 R74, RZ, RZ, R250 ;  /* 0x000000ffff4a7224 */ /* 0x000fe400078e00fa */
[----:B------:R-:W-:Y:S02]  /*c4c0*/  IMAD.SHL.U32 R4, R4, 0x40, RZ ;  /* 0x0000004004047824 */ /* 0x000fe400078e00ff */
[----:B------:R-:W-:-:S04]  /*c4d0*/  IMAD.MOV.U32 R75, RZ, RZ, R8 ;  /* 0x000000ffff4b7224 */ /* 0x000fc800078e0008 */
[----:B------:R-:W-:-:S04]  /*c4e0*/  IMAD.WIDE R74, R4, 0x2, R74 ;  /* 0x00000002044a7825 */ /* 0x000fc800078e024a */
[----:B------:R-:W-:Y:S02]  /*c4f0*/  IMAD.MOV.U32 R250, RZ, RZ, R74 ;  /* 0x000000fffffa7224 */ /* 0x000fe400078e004a */
[----:B------:R-:W-:Y:S02]  /*c500*/  IMAD.MOV.U32 R8, RZ, RZ, R75 ;  /* 0x000000ffff087224 */ /* 0x000fe400078e004b */
[----:B------:R-:W-:Y:S02]  /*c510*/  IMAD.MOV.U32 R74, RZ, RZ, R251 ;  /* 0x000000ffff4a7224 */ /* 0x000fe400078e00fb */
[----:B------:R-:W-:-:S04]  /*c520*/  IMAD.MOV.U32 R75, RZ, RZ, R9 ;  /* 0x000000ffff4b7224 */ /* 0x000fc800078e0009 */
[----:B------:R-:W-:-:S04]  /*c530*/  IMAD.WIDE R74, R4, 0x2, R74 ;  /* 0x00000002044a7825 */ /* 0x000fc800078e024a */
[----:B------:R-:W-:Y:S01]  /*c540*/  IMAD.MOV.U32 R94, RZ, RZ, R110 ;  /* 0x000000ffff5e7224 */ /* 0x000fe200078e006e */
[----:B------:R-:W-:Y:S01]  /*c550*/  MOV R251, R74 ;  /* 0x0000004a00fb7202 */ /* 0x000fe20000000f00 */
[----:B------:R-:W4:Y:S01]  /*c560*/  LDL.LU R110, [R1+0x1c8] ;  /* 0x0001c800016e7983 */ /* 0x000f220000300800 */
[----:B------:R-:W-:-:S03]  /*c570*/  IMAD.MOV.U32 R74, RZ, RZ, R158 ;  /* 0x000000ffff4a7224 */ /* 0x000fc600078e009e */
[----:B------:R-:W4:Y:S01]  /*c580*/  LDL.LU R158, [R1+0x1c4] ;  /* 0x0001c400019e7983 */ /* 0x000f220000300800 */
[----:B------:R-:W-:Y:S02]  /*c590*/  IMAD.MOV.U32 R9, RZ, RZ, R75 ;  /* 0x000000ffff097224 */ /* 0x000fe400078e004b */
[----:B------:R-:W-:-:S04]  /*c5a0*/  IMAD.MOV.U32 R75, RZ, RZ, R12 ;  /* 0x000000ffff4b7224 */ /* 0x000fc800078e000c */
[----:B------:R-:W-:-:S05]  /*c5b0*/  IMAD.WIDE R74, R4, 0x2, R74 ;  /* 0x00000002044a7825 */ /* 0x000fca00078e024a */
[----:B------:R0:W-:Y:S01]  /*c5c0*/  STL [R1], R74 ;  /* 0x0000004a01007387 */ /* 0x0001e20000100800 */
[----:B------:R-:W-:Y:S02]  /*c5d0*/  IMAD.MOV.U32 R12, RZ, RZ, R75 ;  /* 0x000000ffff0c7224 */ /* 0x000fe400078e004b */
[----:B0-----:R-:W-:Y:S02]  /*c5e0*/  IMAD.MOV.U32 R74, RZ, RZ, R160 ;  /* 0x000000ffff4a7224 */ /* 0x001fe400078e00a0 */
[----:B------:R-:W-:-:S04]  /*c5f0*/  IMAD.MOV.U32 R75, RZ, RZ, R18 ;  /* 0x000000ffff4b7224 */ /* 0x000fc800078e0012 */
[----:B------:R-:W-:-:S04]  /*c600*/  IMAD.WIDE R74, R4, 0x2, R74 ;  /* 0x00000002044a7825 */ /* 0x000fc800078e024a */
[----:B------:R-:W-:Y:S02]  /*c610*/  IMAD.MOV.U32 R18, RZ, RZ, R75 ;  /* 0x000000ffff127224 */ /* 0x000fe400078e004b */
[----:B--2---:R-:W-:Y:S02]  /*c620*/  IMAD.MOV.U32 R73, RZ, RZ, R89 ;  /* 0x000000ffff497224 */ /* 0x004fe400078e0059 */
[----:B---3--:R-:W-:-:S04]  /*c630*/  IMAD.MOV.U32 R72, RZ, RZ, R249 ;  /* 0x000000ffff487224 */ /* 0x008fc800078e00f9 */
[----:B------:R-:W-:-:S04]  /*c640*/  IMAD.WIDE R72, R4, 0x2, R72 ;  /* 0x0000000204487825 */ /* 0x000fc800078e0248 */
[----:B------:R-:W-:Y:S01]  /*c650*/  IMAD.MOV.U32 R249, RZ, RZ, R72 ;  /* 0x000000fffff97224 */ /* 0x000fe200078e0048 */
[----:B------:R-:W-:Y:S01]  /*c660*/  MOV R89, R73 ;  /* 0x0000004900597202 */ /* 0x000fe20000000f00 */
[----:B------:R-:W-:Y:S02]  /*c670*/  IMAD.MOV.U32 R72, RZ, RZ, R7 ;  /* 0x000000ffff487224 */ /* 0x000fe400078e0007 */
[----:B------:R-:W-:-:S04]  /*c680*/  IMAD.MOV.U32 R73, RZ, RZ, R11 ;  /* 0x000000ffff497224 */ /* 0x000fc800078e000b */
[----:B------:R-:W-:-:S04]  /*c690*/  IMAD.WIDE R72, R4, 0x2, R72 ;  /* 0x0000000204487825 */ /* 0x000fc800078e0248 */
[----:B------:R-:W-:Y:S02]  /*c6a0*/  IMAD.MOV.U32 R7, RZ, RZ, R72 ;  /* 0x000000ffff077224 */ /* 0x000fe400078e0048 */
[----:B------:R-:W-:Y:S02]  /*c6b0*/  IMAD.MOV.U32 R11, RZ, RZ, R73 ;  /* 0x000000ffff0b7224 */ /* 0x000fe400078e0049 */
        /* <DEDUP_REMOVED lines=16> */
[----:B------:R-:W-:Y:S01]  /*c7c0*/  IMAD.MOV.U32 R73, RZ, RZ, R15 ;  /* 0x000000ffff497224 */ /* 0x000fe200078e000f */
[----:B------:R-:W2:Y:S03]  /*c7d0*/  LDL.LU R114, [R1+0x1c0] ;  /* 0x0001c00001727983 */ /* 0x000ea60000300800 */
[----:B------:R-:W-:-:S05]  /*c7e0*/  IMAD.WIDE R72, R4, 0x2, R72 ;  /* 0x0000000204487825 */ /* 0x000fca00078e0248 */
[----:B------:R0:W-:Y:S01]  /*c7f0*/  STL [R1+0x4], R72 ;  /* 0x0000044801007387 */ /* 0x0001e20000100800 */
[----:B------:R-:W-:-:S03]  /*c800*/  MOV R15, R73 ;  /* 0x00000049000f7202 */ /* 0x000fc60000000f00 */
[----:B------:R-:W3:Y:S01]  /*c810*/  LDL.LU R160, [R1+0x1bc] ;  /* 0x0001bc0001a07983 */ /* 0x000ee20000300800 */
[----:B0-----:R-:W-:Y:S02]  /*c820*/  IMAD.MOV.U32 R72, RZ, RZ, R25 ;  /* 0x000000ffff487224 */ /* 0x001fe400078e0019 */
[----:B------:R-:W-:-:S04]  /*c830*/  IMAD.MOV.U32 R73, RZ, RZ, R26 ;  /* 0x000000ffff497224 */ /* 0x000fc800078e001a */
[----:B------:R-:W-:-:S04]  /*c840*/  IMAD.WIDE R72, R4, 0x2, R72 ;  /* 0x0000000204487825 */ /* 0x000fc800078e0248 */
[----:B------:R-:W-:Y:S02]  /*c850*/  IMAD.MOV.U32 R25, RZ, RZ, R72 ;  /* 0x000000ffff197224 */ /* 0x000fe400078e0048 */
[----:B------:R-:W-:Y:S02]  /*c860*/  IMAD.MOV.U32 R26, RZ, RZ, R73 ;  /* 0x000000ffff1a7224 */ /* 0x000fe400078e0049 */
[----:B------:R-:W-:Y:S02]  /*c870*/  IMAD.MOV.U32 R72, RZ, RZ, R116 ;  /* 0x000000ffff487224 */ /* 0x000fe400078e0074 */
[----:B------:R-:W-:Y:S01]  /*c880*/  IMAD.MOV.U32 R73, RZ, RZ, R21 ;  /* 0x000000ffff497224 */ /* 0x000fe200078e0015 */
[----:B------:R0:W-:Y:S03]  /*c890*/  STL [R1+0x8], R74 ;  /* 0x0000084a01007387 */ /* 0x0001e60000100800 */
[----:B------:R-:W-:Y:S01]  /*c8a0*/  IMAD.WIDE R72, R4, 0x2, R72 ;  /* 0x0000000204487825 */ /* 0x000fe200078e0248 */
[----:B------:R-:W2:Y:S03]  /*c8b0*/  LDL.LU R116, [R1+0x1b8] ;  /* 0x0001b80001747983 */ /* 0x000ea60000300800 */
[----:B------:R-:W-:Y:S01]  /*c8c0*/  IMAD.MOV.U32 R21, RZ, RZ, R73 ;  /* 0x000000ffff157224 */ /* 0x000fe200078e0049 */
[----:B------:R1:W-:Y:S01]  /*c8d0*/  STL [R1+0xc], R72 ;  /* 0x00000c4801007387 */ /* 0x0003e20000100800 */
[----:B0-----:R-:W-:-:S02]  /*c8e0*/  IMAD.MOV.U32 R74, RZ, RZ, R164 ;  /* 0x000000ffff4a7224 */ /* 0x001fc400078e00a4 */
[----:B------:R-:W-:Y:S01]  /*c8f0*/  IMAD.MOV.U32 R75, RZ, RZ, R24 ;  /* 0x000000ffff4b7224 */ /* 0x000fe200078e0018 */
[----:B------:R-:W2:Y:S01]  /*c900*/  LDL.LU R164, [R1+0x1b4] ;  /* 0x0001b40001a47983 */ /* 0x000ea20000300800 */
[----:B-1----:R-:W-:Y:S02]  /*c910*/  IMAD.MOV.U32 R72, RZ, RZ, R31 ;  /* 0x000000ffff487224 */ /* 0x002fe400078e001f */
[----:B------:R-:W-:-:S04]  /*c920*/  IMAD.MOV.U32 R73, RZ, RZ, R32 ;  /* 0x000000ffff497224 */ /* 0x000fc800078e0020 */
[----:B------:R-:W-:-:S04]  /*c930*/  IMAD.WIDE R72, R4, 0x2, R72 ;  /* 0x0000000204487825 */ /* 0x000fc800078e0248 */
[----:B------:R-:W-:Y:S01]  /*c940*/  IMAD.MOV.U32 R32, RZ, RZ, R73 ;  /* 0x000000ffff207224 */ /* 0x000fe200078e0049 */
[----:B------:R-:W-:Y:S01]  /*c950*/  MOV R31, R72 ;  /* 0x00000048001f7202 */ /* 0x000fe20000000f00 */
[----:B------:R-:W-:-:S04]  /*c960*/  IMAD.WIDE R74, R4, 0x2, R74 ;  /* 0x00000002044a7825 */ /* 0x000fc800078e024a */
[----:B------:R-:W-:Y:S02]  /*c970*/  IMAD.MOV.U32 R72, RZ, RZ, R168 ;  /* 0x000000ffff487224 */ /* 0x000fe400078e00a8 */
[----:B------:R-:W-:Y:S01]  /*c980*/  IMAD.MOV.U32 R73, RZ, RZ, R27 ;  /* 0x000000ffff497224 */ /* 0x000fe200078e001b */
[----:B------:R0:W-:Y:S01]  /*c990*/  STL [R1+0x10], R74 ;  /* 0x0000104a01007387 */ /* 0x0001e20000100800 */
[----:B------:R-:W-:Y:S02]  /*c9a0*/  IMAD.MOV.U32 R24, RZ, RZ, R75 ;  /* 0x000000ffff187224 */ /* 0x000fe400078e004b */
[----:B------:R-:W-:-:S04]  /*c9b0*/  IMAD.WIDE R72, R4, 0x2, R72 ;  /* 0x0000000204487825 */ /* 0x000fc800078e0248 */
[----:B------:R-:W-:Y:S02]  /*c9c0*/  IMAD.MOV.U32 R27, RZ, RZ, R73 ;  /* 0x000000ffff1b7224 */ /* 0x000fe400078e0049 */
[----:B0-----:R-:W-:Y:S02]  /*c9d0*/  IMAD.MOV.U32 R75, RZ, RZ, R118 ;  /* 0x000000ffff4b7224 */ /* 0x001fe400078e0076 */
[----:B------:R-:W2:Y:S04]  /*c9e0*/  LDL.LU R118, [R1+0x1b0] ;  /* 0x0001b00001767983 */ /* 0x000ea80000300800 */
[----:B------:R-:W2:Y:S04]  /*c9f0*/  LDL.LU R168, [R1+0x1ac] ;  /* 0x0001ac0001a87983 */ /* 0x000ea80000300800 */
[----:B------:R0:W-:Y:S01]  /*ca00*/  STL [R1+0x14], R72 ;  /* 0x0000144801007387 */ /* 0x0001e20000100800 */
[----:B------:R-:W-:-:S02]  /*ca10*/  IMAD.MOV.U32 R74, RZ, RZ, R75 ;  /* 0x000000ffff4a7224 */ /* 0x000fc400078e004b */
[----:B------:R-:W-:Y:S02]  /*ca20*/  IMAD.MOV.U32 R75, RZ, RZ, R30 ;  /* 0x000000ffff4b7224 */ /* 0x000fe400078e001e */
[----:B0-----:R-:W-:Y:S02]  /*ca30*/  IMAD.MOV.U32 R72, RZ, RZ, R37 ;  /* 0x000000ffff487224 */ /* 0x001fe400078e0025 */
[----:B------:R-:W-:-:S04]  /*ca40*/  IMAD.MOV.U32 R73, RZ, RZ, R38 ;  /* 0x000000ffff497224 */ /* 0x000fc800078e0026 */
[----:B------:R-:W-:-:S04]  /*ca50*/  IMAD.WIDE R72, R4, 0x2, R72 ;  /* 0x0000000204487825 */ /* 0x000fc800078e0248 */
[----:B------:R-:W-:-:S04]  /*ca60*/  IMAD.WIDE R74, R4, 0x2, R74 ;  /* 0x00000002044a7825 */ /* 0x000fc800078e024a */
[----:B------:R-:W-:Y:S02]  /*ca70*/  IMAD.MOV.U32 R37, RZ, RZ, R72 ;  /* 0x000000ffff257224 */ /* 0x000fe400078e0048 */
[----:B------:R-:W-:Y:S02]  /*ca80*/  IMAD.MOV.U32 R38, RZ, RZ, R73 ;  /* 0x000000ffff267224 */ /* 0x000fe400078e0049 */
[----:B------:R-:W-:Y:S02]  /*ca90*/  IMAD.MOV.U32 R72, RZ, RZ, R122 ;  /* 0x000000ffff487224 */ /* 0x000fe400078e007a */
[----:B------:R-:W-:Y:S01]  /*caa0*/  IMAD.MOV.U32 R73, RZ, RZ, R33 ;  /* 0x000000ffff497224 */ /* 0x000fe200078e0021 */
[----:B------:R0:W-:Y:S01]  /*cab0*/  STL [R1+0x18], R74 ;  /* 0x0000184a01007387 */ /* 0x0001e20000100800 */
[----:B------:R-:W-:Y:S02]  /*cac0*/  IMAD.MOV.U32 R30, RZ, RZ, R75 ;  /* 0x000000ffff1e7224 */ /* 0x000fe400078e004b */
[----:B------:R-:W-:-:S04]  /*cad0*/  IMAD.WIDE R72, R4, 0x2, R72 ;  /* 0x0000000204487825 */ /* 0x000fc800078e0248 */
[----:B------:R-:W-:Y:S02]  /*cae0*/  IMAD.MOV.U32 R33, RZ, RZ, R73 ;  /* 0x000000ffff217224 */ /* 0x000fe400078e0049 */
[----:B0-----:R-:W-:Y:S01]  /*caf0*/  IMAD.MOV.U32 R75, RZ, RZ, R120 ;  /* 0x000000ffff4b7224 */ /* 0x001fe200078e0078 */
[----:B------:R-:W-:Y:S01]  /*cb00*/  MOV R74, R172 ;  /* 0x000000ac004a7202 */ /* 0x000fe20000000f00 */
[----:B------:R-:W2:Y:S04]  /*cb10*/  LDL.LU R120, [R1+0x1a8] ;  /* 0x0001a80001787983 */ /* 0x000ea80000300800 */
[----:B------:R-:W2:Y:S04]  /*cb20*/  LDL.LU R172, [R1+0x1a4] ;  /* 0x0001a40001ac7983 */ /* 0x000ea80000300800 */
[----:B------:R-:W2:Y:S04]  /*cb30*/  LDL.LU R122, [R1+0x1a0] ;  /* 0x0001a000017a7983 */ /* 0x000ea80000300800 */
[----:B------:R0:W-:Y:S02]  /*cb40*/  STL [R1+0x1c], R72 ;  /* 0x00001c4801007387 */ /* 0x0001e40000100800 */
[----:B0-----:R-:W-:-:S02]  /*cb50*/  IMAD.MOV.U32 R72, RZ, RZ, R74 ;  /* 0x000000ffff487224 */ /* 0x001fc400078e004a */
[----:B------:R-:W-:-:S04]  /*cb60*/  IMAD.MOV.U32 R73, RZ, RZ, R36 ;  /* 0x000000ffff497224 */ /* 0x000fc800078e0024 */
[----:B------:R-:W-:-:S04]  /*cb70*/  IMAD.WIDE R72, R4, 0x2, R72 ;  /* 0x0000000204487825 */ /* 0x000fc800078e0248 */
[----:B------:R-:W-:Y:S01]  /*cb80*/  IMAD.MOV.U32 R36, RZ, RZ, R73 ;  /* 0x000000ffff247224 */ /* 0x000fe200078e0049 */
[----:B------:R0:W-:Y:S01]  /*cb90*/  STL [R1+0x20], R72 ;  /* 0x0000204801007387 */ /* 0x0001e20000100800 */
[----:B------:R-:W-:Y:S01]  /*cba0*/  MOV R74, R124 ;  /* 0x0000007c004a7202 */ /* 0x000fe20000000f00 */
[----:B0-----:R-:W-:Y:S02]  /*cbb0*/  IMAD.MOV.U32 R72, RZ, RZ, R176 ;  /* 0x000000ffff487224 */ /* 0x001fe400078e00b0 */
[----:B------:R-:W-:Y:S01]  /*cbc0*/  IMAD.MOV.U32 R73, RZ, RZ, R39 ;  /* 0x000000ffff497224 */ /* 0x000fe200078e0027 */
[----:B------:R-:W2:Y:S03]  /*cbd0*/  LDL.LU R176, [R1+0x19c] ;  /* 0x00019c0001b07983 */ /* 0x000ea60000300800 */
[----:B------:R-:W-:-:S04]  /*cbe0*/  IMAD.WIDE R72, R4, 0x2, R72 ;  /* 0x0000000204487825 */ /* 0x000fc800078e0248 */
[----:B------:R-:W-:Y:S01]  /*cbf0*/  IMAD.MOV.U32 R39, RZ, RZ, R73 ;  /* 0x000000ffff277224 */ /* 0x000fe200078e0049 */
[----:B------:R0:W-:Y:S02]  /*cc00*/  STL [R1+0x24], R72 ;  /* 0x0000244801007387 */ /* 0x0001e40000100800 */
[----:B0-----:R-:W-:Y:S02]  /*cc10*/  IMAD.MOV.U32 R72, RZ, RZ, R75 ;  /* 0x000000ffff487224 */ /* 0x001fe400078e004b */
[----:B------:R-:W-:Y:S02]  /*cc20*/  IMAD.MOV.U32 R73, RZ, RZ, R100 ;  /* 0x000000ffff497224 */ /* 0x000fe400078e0064 */
[----:B------:R-:W-:Y:S02]  /*cc30*/  IMAD.MOV.U32 R75, RZ, RZ, R103 ;  /* 0x000000ffff4b7224 */ /* 0x000fe400078e0067 */
[----:B------:R-:W-:-:S04]  /*cc40*/  IMAD.WIDE R72, R4, 0x2, R72 ;  /* 0x0000000204487825 */ /* 0x000fc800078e0248 */
[----:B------:R-:W-:Y:S01]  /*cc50*/  IMAD.WIDE R74, R4, 0x2, R74 ;  /* 0x00000002044a7825 */ /* 0x000fe200078e024a */
[----:B------:R0:W-:Y:S03]  /*cc60*/  STL [R1+0x28], R72 ;  /* 0x0000284801007387 */ /* 0x0001e60000100800 */
[----:B------:R-:W-:Y:S01]  /*cc70*/  IMAD.MOV.U32 R103, RZ, RZ, R75 ;  /* 0x000000ffff677224 */ /* 0x000fe200078e004b */
[----:B------:R-:W2:Y:S04]  /*cc80*/  LDL.LU R124, [R1+0x198] ;  /* 0x00019800017c7983 */ /* 0x000ea80000300800 */
[----:B------:R1:W-:Y:S01]  /*cc90*/  STL [R1+0x2c], R74 ;  /* 0x00002c4a01007387 */ /* 0x0003e20000100800 */
[----:B------:R-:W-:-:S02]  /*cca0*/  IMAD.MOV.U32 R100, RZ, RZ, R73 ;  /* 0x000000ffff647224 */ /* 0x000fc400078e0049 */
[----:B0-----:R-:W-:Y:S02]  /*ccb0*/  IMAD.MOV.U32 R72, RZ, RZ, R102 ;  /* 0x000000ffff487224 */ /* 0x001fe400078e0066 */
[----:B-1----:R-:W-:Y:S02]  /*ccc0*/  IMAD.MOV.U32 R75, RZ, RZ, R180 ;  /* 0x000000ffff4b7224 */ /* 0x002fe400078e00b4 */
[----:B------:R-:W-:Y:S01]  /*ccd0*/  IMAD.MOV.U32 R73, RZ, RZ, R101 ;  /* 0x000000ffff497224 */ /* 0x000fe200078e0065 */
[----:B------:R-:W2:Y:S01]  /*cce0*/  LDL.LU R180, [R1+0x194] ;  /* 0x0001940001b47983 */ /* 0x000ea20000300800 */
[----:B------:R-:W-:Y:S02]  /*ccf0*/  IMAD.MOV.U32 R74, RZ, RZ, R75 ;  /* 0x000000ffff4a7224 */ /* 0x000fe400078e004b */
[----:B------:R-:W-:Y:S02]  /*cd00*/  IMAD.MOV.U32 R75, RZ, RZ, R106 ;  /* 0x000000ffff4b7224 */ /* 0x000fe400078e006a */
[----:B------:R-:W-:-:S04]  /*cd10*/  IMAD.WIDE R72, R4, 0x2, R72 ;  /* 0x0000000204487825 */ /* 0x000fc800078e0248 */
[----:B------:R-:W-:-:S04]  /*cd20*/  IMAD.WIDE R74, R4, 0x2, R74 ;  /* 0x00000002044a7825 */ /* 0x000fc800078e024a */
[----:B------:R-:W-:Y:S01]  /*cd30*/  IMAD.MOV.U32 R102, RZ, RZ, R72 ;  /* 0x000000ffff667224 */ /* 0x000fe200078e0048 */
[----:B------:R0:W-:Y:S01]  /*cd40*/  STL [R1+0x30], R74 ;  /* 0x0000304a01007387 */ /* 0x0001e20000100800 */
[----:B------:R-:W-:Y:S02]  /*cd50*/  IMAD.MOV.U32 R101, RZ, RZ, R73 ;  /* 0x000000ffff657224 */ /* 0x000fe400078e0049 */
[----:B------:R-:W-:Y:S02]  /*cd60*/  IMAD.MOV.U32 R106, RZ, RZ, R75 ;  /* 0x000000ffff6a7224 */ /* 0x000fe400078e004b */
[----:B-----5:R-:W-:Y:S02]  /*cd70*/  IMAD.MOV.U32 R72, RZ, RZ, R105 ;  /* 0x000000ffff487224 */ /* 0x020fe400078e0069 */
[----:B----4-:R-:W-:Y:S01]  /*cd80*/  IMAD.MOV.U32 R73, RZ, RZ, R104 ;  /* 0x000000ffff497224 */ /* 0x010fe200078e0068 */
[----:B0-----:R-:W-:Y:S01]  /*cd90*/  MOV R74, R126 ;  /* 0x0000007e004a7202 */ /* 0x001fe20000000f00 */
[----:B------:R-:W-:Y:S01]  /*cda0*/  IMAD.MOV.U32 R75, RZ, RZ, R109 ;  /* 0x000000ffff4b7224 */ /* 0x000fe200078e006d */
[----:B------:R-:W4:Y:S01]  /*cdb0*/  LDL.LU R126, [R1+0x190] ;  /* 0x00019000017e7983 */ /* 0x000f220000300800 */
[----:B------:R-:W-:-:S04]  /*cdc0*/  IMAD.WIDE R72, R4, 0x2, R72 ;  /* 0x0000000204487825 */ /* 0x000fc800078e0248 */
[----:B------:R-:W-:-:S04]  /*cdd0*/  IMAD.WIDE R74, R4, 0x2, R74 ;  /* 0x00000002044a7825 */ /* 0x000fc800078e024a */
[----:B------:R-:W-:Y:S01]  /*cde0*/  IMAD.MOV.U32 R105, RZ, RZ, R72 ;  /* 0x000000ffff697224 */ /* 0x000fe200078e0048 */
[----:B------:R0:W-:Y:S01]  /*cdf0*/  STL [R1+0x34], R74 ;  /* 0x0000344a01007387 */ /* 0x0001e20000100800 */
[----:B------:R-:W-:Y:S02]  /*ce00*/  IMAD.MOV.U32 R104, RZ, RZ, R73 ;  /* 0x000000ffff687224 */ /* 0x000fe400078e0049 */
[----:B------:R-:W-:Y:S02]  /*ce10*/  IMAD.MOV.U32 R72, RZ, RZ, R108 ;  /* 0x000000ffff487224 */ /* 0x000fe400078e006c */
[----:B------:R-:W-:Y:S02]  /*ce20*/  IMAD.MOV.U32 R73, RZ, RZ, R107 ;  /* 0x000000ffff497224 */ /* 0x000fe400078e006b */
[----:B------:R-:W-:Y:S02]  /*ce30*/  IMAD.MOV.U32 R109, RZ, RZ, R75 ;  /* 0x000000ffff6d7224 */ /* 0x000fe400078e004b */
[----:B------:R-:W-:-:S04]  /*ce40*/  IMAD.WIDE R72, R4, 0x2, R72 ;  /* 0x0000000204487825 */ /* 0x000fc800078e0248 */
[----:B0-----:R-:W-:Y:S02]  /*ce50*/  IMAD.MOV.U32 R75, RZ, RZ, R184 ;  /* 0x000000ffff4b7224 */ /* 0x001fe400078e00b8 */
[----:B------:R-:W-:Y:S01]  /*ce60*/  IMAD.MOV.U32 R108, RZ, RZ, R72 ;  /* 0x000000ffff6c7224 */ /* 0x000fe200078e0048 */
[----:B------:R-:W5:Y:S01]  /*ce70*/  LDL.LU R184, [R1+0x18c] ;  /* 0x00018c0001b87983 */ /* 0x000f620000300800 */
[----:B------:R-:W-:Y:S02]  /*ce80*/  IMAD.MOV.U32 R74, RZ, RZ, R75 ;  /* 0x000000ffff4a7224 */ /* 0x000fe400078e004b */
[----:B------:R-:W-:Y:S02]  /*ce90*/  IMAD.MOV.U32 R75, RZ, RZ, R111 ;  /* 0x000000ffff4b7224 */ /* 0x000fe400078e006f */
[----:B------:R-:W-:Y:S02]  /*cea0*/  IMAD.MOV.U32 R107, RZ, RZ, R73 ;  /* 0x000000ffff6b7224 */ /* 0x000fe400078e0049 */
[----:B------:R-:W-:-:S02]  /*ceb0*/  IMAD.MOV.U32 R72, RZ, RZ, R158 ;  /* 0x000000ffff487224 */ /* 0x000fc400078e009e */
[----:B------:R-:W-:Y:S02]  /*cec0*/  IMAD.MOV.U32 R73, RZ, RZ, R110 ;  /* 0x000000ffff497224 */ /* 0x000fe400078e006e */
[----:B------:R-:W-:-:S04]  /*ced0*/  IMAD.WIDE R74, R4, 0x2, R74 ;  /* 0x00000002044a7825 */ /* 0x000fc800078e024a */
[----:B------:R-:W-:Y:S01]  /*cee0*/  IMAD.WIDE R72, R4, 0x2, R72 ;  /* 0x0000000204487825 */ /* 0x000fe200078e0248 */
[----:B------:R0:W-:Y:S03]  /*cef0*/  STL [R1+0x38], R74 ;  /* 0x0000384a01007387 */ /* 0x0001e60000100800 */
[----:B------:R-:W-:Y:S02]  /*cf00*/  IMAD.MOV.U32 R111, RZ, RZ, R75 ;  /* 0x000000ffff6f7224 */ /* 0x000fe400078e004b */
[----:B------:R-:W-:Y:S01]  /*cf10*/  IMAD.MOV.U32 R110, RZ, RZ, R73 ;  /* 0x000000ffff6e7224 */ /* 0x000fe200078e0049 */
[----:B------:R-:W-:Y:S01]  /*cf20*/  MOV R73, R112 ;  /* 0x0000007000497202 */ /* 0x000fe20000000f00 */
[----:B------:R-:W-:Y:S02]  /*cf30*/  IMAD.MOV.U32 R158, RZ, RZ, R72 ;  /* 0x000000ffff9e7224 */ /* 0x000fe400078e0048 */
[----:B------:R-:W-:-:S02]  /*cf40*/  IMAD.MOV.U32 R72, RZ, RZ, R159 ;  /* 0x000000ffff487224 */ /* 0x000fc400078e009f */
[----:B0-----:R-:W-:Y:S02]  /*cf50*/  IMAD.MOV.U32 R75, RZ, RZ, R128 ;  /* 0x000000ffff4b7224 */ /* 0x001fe400078e0080 */
[----:B------:R-:W-:Y:S01]  /*cf60*/  IMAD.WIDE R72, R4, 0x2, R72 ;  /* 0x0000000204487825 */ /* 0x000fe200078e0248 */
[----:B------:R-:W2:Y:S03]  /*cf70*/  LDL.LU R128, [R1+0x188] ;  /* 0x0001880001807983 */ /* 0x000ea60000300800 */
[----:B------:R-:W-:Y:S02]  /*cf80*/  IMAD.MOV.U32 R112, RZ, RZ, R75 ;  /* 0x000000ffff707224 */ /* 0x000fe400078e004b */
[----:B------:R-:W-:Y:S02]  /*cf90*/  IMAD.MOV.U32 R75, RZ, RZ, R113 ;  /* 0x000000ffff4b7224 */ /* 0x000fe400078e0071 */
[----:B------:R-:W-:-:S02]  /*cfa0*/  IMAD.MOV.U32 R113, RZ, RZ, R112 ;  /* 0x000000ffff717224 */ /* 0x000fc400078e0070 */
[----:B------:R-:W-:Y:S02]  /*cfb0*/  IMAD.MOV.U32 R112, RZ, RZ, R73 ;  /* 0x000000ffff707224 */ /* 0x000fe400078e0049 */
[----:B------:R-:W-:Y:S02]  /*cfc0*/  IMAD.MOV.U32 R73, RZ, RZ, R113 ;  /* 0x000000ffff497224 */ /* 0x000fe400078e0071 */
[----:B------:R-:W-:Y:S02]  /*cfd0*/  IMAD.MOV.U32 R159, RZ, RZ, R72 ;  /* 0x000000ffff9f7224 */ /* 0x000fe400078e0048 */
[----:B------:R-:W-:Y:S02]  /*cfe0*/  IMAD.MOV.U32 R74, RZ, RZ, R188 ;  /* 0x000000ffff4a7224 */ /* 0x000fe400078e00bc */
[----:B------:R-:W-:Y:S01]  /*cff0*/  IMAD.MOV.U32 R72, RZ, RZ, R73 ;  /* 0x000000ffff487224 */ /* 0x000fe200078e0049 */
[----:B------:R-:W2:Y:S01]  /*d000*/  LDL.LU R188, [R1+0x184] ;  /* 0x0001840001bc7983 */ /* 0x000ea20000300800 */
[----:B------:R-:W-:-:S02]  /*d010*/  IMAD.MOV.U32 R73, RZ, RZ, R161 ;  /* 0x000000ffff497224 */ /* 0x000fc400078e00a1 */
[----:B------:R-:W-:-:S04]  /*d020*/  IMAD.WIDE R74, R4, 0x2, R74 ;  /* 0x00000002044a7825 */ /* 0x000fc800078e024a */
[C---:B------:R-:W-:Y:S01]  /*d030*/  IMAD.WIDE R72, R4.reuse, 0x2, R72 ;  /* 0x0000000204487825 */ /* 0x040fe200078e0248 */
[----:B------:R-:W-:Y:S04]  /*d040*/  STL [R1+0x3c], R74 ;  /* 0x00003c4a01007387 */ /* 0x000fe80000100800 */
        /* <DEDUP_REMOVED lines=9> */
[----:B------:R-:W2:Y:S02]  /*d0e0*/  LDL.LU R192, [R1+0x17c] ;  /* 0x00017c0001c07983 */ /* 0x000ea40000300800 */
[----:B------:R-:W-:Y:S02]  /*d0f0*/  IMAD.MOV.U32 R72, RZ, RZ, R73 ;  /* 0x000000ffff487224 */ /* 0x000fe400078e0049 */
[----:B------:R-:W-:-:S04]  /*d100*/  IMAD.MOV.U32 R73, RZ, RZ, R165 ;  /* 0x000000ffff497224 */ /* 0x000fc800078e00a5 */
[----:B------:R-:W-:-:S05]  /*d110*/  IMAD.WIDE R72, R4, 0x2, R72 ;  /* 0x0000000204487825 */ /* 0x000fca00078e0248 */
        /* <DEDUP_REMOVED lines=12> */
[----:B------:R-:W-:-:S04]  /*d1e0*/  IMAD.WIDE R72, R4, 0x2, R72 ;  /* 0x0000000204487825 */ /* 0x000fc800078e0248 */
[----:B------:R-:W-:Y:S01]  /*d1f0*/  IMAD.MOV.U32 R169, RZ, RZ, R73 ;  /* 0x000000ffffa97224 */ /* 0x000fe200078e0049 */
[----:B------:R0:W-:Y:S02]  /*d200*/  STL [R1+0x50], R72 ;  /* 0x0000504801007387 */ /* 0x0001e40000100800 */
        /* <DEDUP_REMOVED lines=21> */
[----:B------:R-:W-:Y:S01]  /*d360*/  IMAD.MOV.U32 R72, RZ, RZ, R73 ;  /* 0x000000ffff487224 */ /* 0x000fe200078e0049 */
[----:B------:R-:W-:-:S05]  /*d370*/  MOV R73, R177 ;  /* 0x000000b100497202 */ /* 0x000fca0000000f00 */
        /* <DEDUP_REMOVED lines=10> */
[----:B------:R-:W2:Y:S03]  /*d420*/  LDL.LU R208, [R1+0x15c] ;  /* 0x00015c0001d07983 */ /* 0x000ea60000300800 */
[----:B------:R-:W-:Y:S01]  /*d430*/  MOV R72, R73 ;  /* 0x0000004900487202 */ /* 0x000fe20000000f00 */
        /* <DEDUP_REMOVED lines=19> */
[----:B------:R-:W4:Y:S03]  /*d570*/  LDL.LU R142, [R1+0x150] ;  /* 0x00015000018e7983 */ /* 0x000f260000300800 */
[----:B------:R-:W-:-:S04]  /*d580*/  IMAD.WIDE R72, R4, 0x2, R72 ;  /* 0x0000000204487825 */ /* 0x000fc800078e0248 */
[----:B------:R-:W-:Y:S01]  /*d590*/  IMAD.MOV.U32 R187, RZ, RZ, R73 ;  /* 0x000000ffffbb7224 */ /* 0x000fe200078e0049 */
[----:B------:R0:W-:Y:S02]  /*d5a0*/  STL [R1+0x74], R72 ;  /* 0x0000744801007387 */ /* 0x0001e40000100800 */
[----:B0-----:R-:W-:Y:S02]  /*d5b0*/  IMAD.MOV.U32 R73, RZ, RZ, R216 ;  /* 0x000000ffff497224 */ /* 0x001fe400078e00d8 */
[----:B------:R-:W4:Y:S02]  /*d5c0*/  LDL.LU R216, [R1+0x14c] ;  /* 0x00014c0001d87983 */ /* 0x000f240000300800 */
        /* <DEDUP_REMOVED lines=11> */
[----:B0-----:R-:W-:Y:S02]  /*d680*/  MOV R73, R220 ;  /* 0x000000dc00497202 */ /* 0x001fe40000000f00 */
[----:B------:R-:W4:Y:S03]  /*d690*/  LDL.LU R220, [R1+0x144] ;  /* 0x0001440001dc7983 */ /* 0x000f260000300800 */
        /* <DEDUP_REMOVED lines=8> */
[----:B------:R-:W-:-:S05]  /*d720*/  IMAD.WIDE R72, R4, 0x2, R72 ;  /* 0x0000000204487825 */ /* 0x000fca00078e0248 */
[----:B------:R0:W-:Y:S01]  /*d730*/  STL [R1+0x84], R72 ;  /* 0x0000844801007387 */ /* 0x0001e20000100800 */
[----:B------:R-:W-:Y:S01]  /*d740*/  MOV R195, R73 ;  /* 0x0000004900c37202 */ /* 0x000fe20000000f00 */
        /* <DEDUP_REMOVED lines=27> */
[----:B------:R-:W5:Y:S02]  /*d900*/  LDL.LU R232, [R1+0x12c] ;  /* 0x00012c0001e87983 */ /* 0x000f640000300800 */
[----:B------:R-:W-:Y:S02]  /*d910*/  IMAD.MOV.U32 R72, RZ, RZ, R73 ;  /* 0x000000ffff487224 */ /* 0x000fe400078e0049 */
[----:B------:R-:W-:-:S04]  /*d920*/  IMAD.MOV.U32 R73, RZ, RZ, R205 ;  /* 0x000000ffff497224 */ /* 0x000fc800078e00cd */
[----:B------:R-:W-:-:S04]  /*d930*/  IMAD.WIDE R72, R4, 0x2, R72 ;  /* 0x0000000204487825 */ /* 0x000fc800078e0248 */
[----:B------:R-:W-:Y:S01]  /*d940*/  IMAD.MOV.U32 R205, RZ, RZ, R73 ;  /* 0x000000ffffcd7224 */ /* 0x000fe200078e0049 */
[----:B------:R0:W-:Y:S02]  /*d950*/  STL [R1+0x98], R72 ;  /* 0x0000984801007387 */ /* 0x0001e40000100800 */
[----:B0-----:R-:W-:Y:S01]  /*d960*/  MOV R73, R207 ;  /* 0x000000cf00497202 */ /* 0x001fe20000000f00 */
[----:B------:R-:W-:Y:S02]  /*d970*/  IMAD.MOV.U32 R72, RZ, RZ, R152 ;  /* 0x000000ffff487224 */ /* 0x000fe400078e0098 */
[----:B------:R-:W5:Y:S02]  /*d980*/  LDL.LU R152, [R1+0x128] ;  /* 0x0001280001987983 */ /* 0x000f640000300800 */
[----:B------:R-:W-:-:S04]  /*d990*/  IMAD.WIDE R72, R4, 0x2, R72 ;  /* 0x0000000204487825 */ /* 0x000fc800078e0248 */
[----:B------:R-:W-:Y:S01]  /*d9a0*/  IMAD.MOV.U32 R207, RZ, RZ, R73 ;  /* 0x000000ffffcf7224 */ /* 0x000fe200078e0049 */
[----:B------:R0:W-:Y:S01]  /*d9b0*/  STL [R1+0x9c], R72 ;  /* 0x00009c4801007387 */ /* 0x0001e20000100800 */
[----:B------:R-:W-:Y:S02]  /*d9c0*/  IMAD.MOV.U32 R113, RZ, RZ, R75 ;  /* 0x000000ffff717224 */ /* 0x000fe400078e004b */
[----:B0-----:R-:W-:Y:S02]  /*d9d0*/  IMAD.MOV.U32 R73, RZ, RZ, R236 ;  /* 0x000000ffff497224 */ /* 0x001fe400078e00ec */
[----:B---3--:R-:W-:Y:S01]  /*d9e0*/  IMAD.MOV.U32 R74, RZ, RZ, R160 ;  /* 0x000000ffff4a7224 */ /* 0x008fe200078e00a0 */
[----:B------:R-:W3:Y:S01]  /*d9f0*/  LDL.LU R236, [R1+0x124] ;  /* 0x0001240001ec7983 */ /* 0x000ee20000300800 */
[----:B------:R-:W-:Y:S02]  /*da00*/  IMAD.MOV.U32 R72, RZ, RZ, R73 ;  /* 0x000000ffff487224 */ /* 0x000fe400078e0049 */
[----:B------:R-:W-:-:S04]  /*da10*/  IMAD.MOV.U32 R73, RZ, RZ, R209 ;  /* 0x000000ffff497224 */ /* 0x000fc800078e00d1 */
[----:B------:R-:W-:-:S04]  /*da20*/  IMAD.WIDE R72, R4, 0x2, R72 ;  /* 0x0000000204487825 */ /* 0x000fc800078e0248 */
[----:B--2---:R-:W-:Y:S01]  /*da30*/  IMAD.MOV.U32 R75, RZ, RZ, R114 ;  /* 0x000000ffff4b7224 */ /* 0x004fe200078e0072 */
[----:B------:R0:W-:Y:S01]  /*da40*/  STL [R1+0xa0], R72 ;  /* 0x0000a04801007387 */ /* 0x0001e20000100800 */
[----:B------:R-:W-:Y:S02]  /*da50*/  IMAD.MOV.U32 R209, RZ, RZ, R73 ;  /* 0x000000ffffd17224 */ /* 0x000fe400078e0049 */
[----:B------:R-:W-:-:S04]  /*da60*/  IMAD.WIDE R74, R4, 0x2, R74 ;  /* 0x00000002044a7825 */ /* 0x000fc800078e024a */
[----:B------:R-:W-:Y:S01]  /*da70*/  IMAD.MOV.U32 R160, RZ, RZ, R74 ;  /* 0x000000ffffa07224 */ /* 0x000fe200078e004a */
[----:B0-----:R-:W-:Y:S01]  /*da80*/  MOV R72, R154 ;  /* 0x0000009a00487202 */ /* 0x001fe20000000f00 */
[----:B------:R-:W-:Y:S01]  /*da90*/  IMAD.MOV.U32 R73, RZ, RZ, R211 ;  /* 0x000000ffff497224 */ /* 0x000fe200078e00d3 */
[----:B------:R-:W2:Y:S01]  /*daa0*/  LDL.LU R154, [R1+0x120] ;  /* 0x00012000019a7983 */ /* 0x000ea20000300800 */
[----:B------:R-:W-:Y:S02]  /*dab0*/  IMAD.MOV.U32 R114, RZ, RZ, R75 ;  /* 0x000000ffff727224 */ /* 0x000fe400078e004b */
[----:B------:R-:W-:-:S04]  /*dac0*/  IMAD.WIDE R72, R4, 0x2, R72 ;  /* 0x0000000204487825 */ /* 0x000fc800078e0248 */
[----:B------:R-:W-:Y:S02]  /*dad0*/  IMAD.MOV.U32 R74, RZ, RZ, R162 ;  /* 0x000000ffff4a7224 */ /* 0x000fe400078e00a2 */
[----:B------:R-:W-:Y:S01]  /*dae0*/  IMAD.MOV.U32 R75, RZ, RZ, R115 ;  /* 0x000000ffff4b7224 */ /* 0x000fe200078e0073 */
[----:B------:R0:W-:Y:S01]  /*daf0*/  STL [R1+0xa4], R72 ;  /* 0x0000a44801007387 */ /* 0x0001e20000100800 */
[----:B------:R-:W-:Y:S02]  /*db00*/  IMAD.MOV.U32 R211, RZ, RZ, R73 ;  /* 0x000000ffffd37224 */ /* 0x000fe400078e0049 */
[----:B------:R-:W-:-:S04]  /*db10*/  IMAD.WIDE R74, R4, 0x2, R74 ;  /* 0x00000002044a7825 */ /* 0x000fc800078e024a */
[----:B------:R-:W-:Y:S02]  /*db20*/  IMAD.MOV.U32 R162, RZ, RZ, R74 ;  /* 0x000000ffffa27224 */ /* 0x000fe400078e004a */
[----:B------:R-:W-:Y:S02]  /*db30*/  IMAD.MOV.U32 R115, RZ, RZ, R75 ;  /* 0x000000ffff737224 */ /* 0x000fe400078e004b */
[----:B0-----:R-:W-:Y:S02]  /*db40*/  IMAD.MOV.U32 R73, RZ, RZ, R240 ;  /* 0x000000ffff497224 */ /* 0x001fe400078e00f0 */
[----:B------:R-:W-:Y:S01]  /*db50*/  IMAD.MOV.U32 R74, RZ, RZ, R164 ;  /* 0x000000ffff4a7224 */ /* 0x000fe200078e00a4 */
[----:B------:R-:W2:Y:S01]  /*db60*/  LDL.LU R240, [R1+0x11c] ;  /* 0x00011c0001f07983 */ /* 0x000ea20000300800 */
[----:B------:R-:W-:Y:S02]  /*db70*/  IMAD.MOV.U32 R75, RZ, RZ, R116 ;  /* 0x000000ffff4b7224 */ /* 0x000fe400078e0074 */
[----:B------:R-:W-:-:S02]  /*db80*/  IMAD.MOV.U32 R72, RZ, RZ, R73 ;  /* 0x000000ffff487224 */ /* 0x000fc400078e0049 */
[----:B------:R-:W-:Y:S02]  /*db90*/  IMAD.MOV.U32 R73, RZ, RZ, R213 ;  /* 0x000000ffff497224 */ /* 0x000fe400078e00d5 */
[----:B------:R-:W-:-:S04]  /*dba0*/  IMAD.WIDE R74, R4, 0x2, R74 ;  /* 0x00000002044a7825 */ /* 0x000fc800078e024a */
[----:B------:R-:W-:-:S04]  /*dbb0*/  IMAD.WIDE R72, R4, 0x2, R72 ;  /* 0x0000000204487825 */ /* 0x000fc800078e0248 */
[----:B------:R-:W-:Y:S02]  /*dbc0*/  IMAD.MOV.U32 R164, RZ, RZ, R74 ;  /* 0x000000ffffa47224 */ /* 0x000fe400078e004a */
[----:B------:R-:W-:Y:S01]  /*dbd0*/  IMAD.MOV.U32 R116, RZ, RZ, R75 ;  /* 0x000000ffff747224 */ /* 0x000fe200078e004b */
[----:B------:R0:W-:Y:S01]  /*dbe0*/  STL [R1+0xa8], R72 ;  /* 0x0000a84801007387 */ /* 0x0001e20000100800 */
[----:B------:R-:W-:Y:S02]  /*dbf0*/  IMAD.MOV.U32 R74, RZ, RZ, R166 ;  /* 0x000000ffff4a7224 */ /* 0x000fe400078e00a6 */
[----:B------:R-:W-:Y:S02]  /*dc00*/  IMAD.MOV.U32 R75, RZ, RZ, R117 ;  /* 0x000000ffff4b7224 */ /* 0x000fe400078e0075 */
[----:B------:R-:W-:Y:S02]  /*dc10*/  IMAD.MOV.U32 R213, RZ, RZ, R73 ;  /* 0x000000ffffd57224 */ /* 0x000fe400078e0049 */
[----:B------:R-:W-:-:S04]  /*dc20*/  IMAD.WIDE R74, R4, 0x2, R74 ;  /* 0x00000002044a7825 */ /* 0x000fc800078e024a */
[----:B0-----:R-:W-:Y:S02]  /*dc30*/  IMAD.MOV.U32 R72, RZ, RZ, R156 ;  /* 0x000000ffff487224 */ /* 0x001fe400078e009c */
[----:B------:R-:W-:Y:S01]  /*dc40*/  IMAD.MOV.U32 R73, RZ, RZ, R215 ;  /* 0x000000ffff497224 */ /* 0x000fe200078e00d7 */
[----:B------:R-:W2:Y:S01]  /*dc50*/  LDL.LU R156, [R1+0x118] ;  /* 0x00011800019c7983 */ /* 0x000ea20000300800 */
[----:B------:R-:W-:Y:S02]  /*dc60*/  IMAD.MOV.U32 R166, RZ, RZ, R74 ;  /* 0x000000ffffa67224 */ /* 0x000fe400078e004a */
[----:B------:R-:W-:-:S04]  /*dc70*/  IMAD.WIDE R72, R4, 0x2, R72 ;  /* 0x0000000204487825 */ /* 0x000fc800078e0248 */
[----:B------:R-:W-:Y:S02]  /*dc80*/  IMAD.MOV.U32 R117, RZ, RZ, R75 ;  /* 0x000000ffff757224 */ /* 0x000fe400078e004b */
[----:B------:R-:W-:Y:S02]  /*dc90*/  IMAD.MOV.U32 R74, RZ, RZ, R168 ;  /* 0x000000ffff4a7224 */ /* 0x000fe400078e00a8 */
[----:B------:R-:W-:Y:S01]  /*dca0*/  IMAD.MOV.U32 R75, RZ, RZ, R118 ;  /* 0x000000ffff4b7224 */ /* 0x000fe200078e0076 */
[----:B------:R0:W-:Y:S01]  /*dcb0*/  STL [R1+0xac], R72 ;  /* 0x0000ac4801007387 */ /* 0x0001e20000100800 */
[----:B------:R-:W-:Y:S02]  /*dcc0*/  IMAD.MOV.U32 R215, RZ, RZ, R73 ;  /* 0x000000ffffd77224 */ /* 0x000fe400078e0049 */
[----:B------:R-:W-:-:S04]  /*dcd0*/  IMAD.WIDE R74, R4, 0x2, R74 ;  /* 0x00000002044a7825 */ /* 0x000fc800078e024a */
[----:B0-----:R-:W-:Y:S01]  /*dce0*/  IMAD.MOV.U32 R73, RZ, RZ, R244 ;  /* 0x000000ffff497224 */ /* 0x001fe200078e00f4 */
[----:B------:R-:W-:Y:S01]  /*dcf0*/  MOV R118, R75 ;  /* 0x0000004b00767202 */ /* 0x000fe20000000f00 */
[----:B------:R-:W-:Y:S01]  /*dd00*/  IMAD.MOV.U32 R168, RZ, RZ, R74 ;  /* 0x000000ffffa87224 */ /* 0x000fe200078e004a */
[----:B------:R-:W2:Y:S01]  /*dd10*/  LDL.LU R244, [R1+0x114] ;  /* 0x0001140001f47983 */ /* 0x000ea20000300800 */
[----:B------:R-:W-:Y:S02]  /*dd20*/  IMAD.MOV.U32 R72, RZ, RZ, R73 ;  /* 0x000000ffff487224 */ /* 0x000fe400078e0049 */
[----:B------:R-:W-:Y:S02]  /*dd30*/  IMAD.MOV.U32 R73, RZ, RZ, R217 ;  /* 0x000000ffff497224 */ /* 0x000fe400078e00d9 */
[----:B------:R-:W-:Y:S02]  /*dd40*/  IMAD.MOV.U32 R74, RZ, RZ, R170 ;  /* 0x000000ffff4a7224 */ /* 0x000fe400078e00aa */
[----:B------:R-:W-:-:S02]  /*dd50*/  IMAD.MOV.U32 R75, RZ, RZ, R119 ;  /* 0x000000ffff4b7224 */ /* 0x000fc400078e0077 */
[----:B------:R-:W-:-:S04]  /*dd60*/  IMAD.WIDE R72, R4, 0x2, R72 ;  /* 0x0000000204487825 */ /* 0x000fc800078e0248 */
[----:B------:R-:W-:Y:S01]  /*dd70*/  IMAD.WIDE R74, R4, 0x2, R74 ;  /* 0x00000002044a7825 */ /* 0x000fe200078e024a */
[----:B------:R0:W-:Y:S03]  /*dd80*/  STL [R1+0xb0], R72 ;  /* 0x0000b04801007387 */ /* 0x0001e60000100800 */
[----:B------:R-:W-:Y:S02]  /*dd90*/  IMAD.MOV.U32 R217, RZ, RZ, R73 ;  /* 0x000000ffffd97224 */ /* 0x000fe400078e0049 */
[----:B------:R-:W-:Y:S02]  /*dda0*/  IMAD.MOV.U32 R170, RZ, RZ, R74 ;  /* 0x000000ffffaa7224 */ /* 0x000fe400078e004a */
[----:B------:R-:W-:Y:S02]  /*ddb0*/  IMAD.MOV.U32 R119, RZ, RZ, R75 ;  /* 0x000000ffff777224 */ /* 0x000fe400078e004b */
[----:B------:R-:W-:-:S02]  /*ddc0*/  IMAD.MOV.U32 R74, RZ, RZ, R172 ;  /* 0x000000ffff4a7224 */ /* 0x000fc400078e00ac */
[----:B------:R-:W-:Y:S02]  /*ddd0*/  IMAD.MOV.U32 R75, RZ, RZ, R120 ;  /* 0x000000ffff4b7224 */ /* 0x000fe400078e0078 */
[----:B0-----:R-:W-:Y:S02]  /*dde0*/  IMAD.MOV.U32 R72, RZ, RZ, R248 ;  /* 0x000000ffff487224 */ /* 0x001fe400078e00f8 */
[----:B------:R-:W-:Y:S01]  /*ddf0*/  IMAD.MOV.U32 R73, RZ, RZ, R219 ;  /* 0x000000ffff497224 */ /* 0x000fe200078e00db */
[----:B------:R-:W2:Y:S01]  /*de00*/  LDL.LU R248, [R1+0x110] ;  /* 0x0001100001f87983 */ /* 0x000ea20000300800 */
[----:B------:R-:W-:-:S04]  /*de10*/  IMAD.WIDE R74, R4, 0x2, R74 ;  /* 0x00000002044a7825 */ /* 0x000fc800078e024a */
[----:B------:R-:W-:Y:S01]  /*de20*/  IMAD.WIDE R72, R4, 0x2, R72 ;  /* 0x0000000204487825 */ /* 0x000fe200078e0248 */
[----:B------:R-:W-:-:S03]  /*de30*/  MOV R172, R74 ;  /* 0x0000004a00ac7202 */ /* 0x000fc60000000f00 */
[----:B------:R-:W-:Y:S01]  /*de40*/  IMAD.MOV.U32 R219, RZ, RZ, R73 ;  /* 0x000000ffffdb7224 */ /* 0x000fe200078e0049 */
[----:B------:R0:W-:Y:S01]  /*de50*/  STL [R1+0xb4], R72 ;  /* 0x0000b44801007387 */ /* 0x0001e20000100800 */
[----:B------:R-:W-:Y:S02]  /*de60*/  IMAD.MOV.U32 R120, RZ, RZ, R75 ;  /* 0x000000ffff787224 */ /* 0x000fe400078e004b */
[----:B------:R-:W-:Y:S02]  /*de70*/  IMAD.MOV.U32 R74, RZ, RZ, R174 ;  /* 0x000000ffff4a7224 */ /* 0x000fe400078e00ae */
[----:B------:R-:W-:Y:S02]  /*de80*/  IMAD.MOV.U32 R75, RZ, RZ, R121 ;  /* 0x000000ffff4b7224 */ /* 0x000fe400078e0079 */
[----:B0-----:R-:W-:Y:S02]  /*de90*/  IMAD.MOV.U32 R73, RZ, RZ, R90 ;  /* 0x000000ffff497224 */ /* 0x001fe400078e005a */
[----:B------:R-:W-:Y:S01]  /*dea0*/  IMAD.WIDE R74, R4, 0x2, R74 ;  /* 0x00000002044a7825 */ /* 0x000fe200078e024a */
[----:B------:R-:W2:Y:S03]  /*deb0*/  LDL.LU R90, [R1+0x10c] ;  /* 0x00010c00015a7983 */ /* 0x000ea60000300800 */
[----:B------:R-:W-:-:S02]  /*dec0*/  IMAD.MOV.U32 R72, RZ, RZ, R73 ;  /* 0x000000ffff487224 */ /* 0x000fc400078e0049 */
[----:B------:R-:W-:Y:S02]  /*ded0*/  IMAD.MOV.U32 R73, RZ, RZ, R221 ;  /* 0x000000ffff497224 */ /* 0x000fe400078e00dd */
[----:B------:R-:W-:Y:S02]  /*dee0*/  IMAD.MOV.U32 R174, RZ, RZ, R74 ;  /* 0x000000ffffae7224 */ /* 0x000fe400078e004a */
[----:B------:R-:W-:Y:S02]  /*def0*/  IMAD.MOV.U32 R121, RZ, RZ, R75 ;  /* 0x000000ffff797224 */ /* 0x000fe400078e004b */
[----:B------:R-:W-:-:S04]  /*df00*/  IMAD.WIDE R72, R4, 0x2, R72 ;  /* 0x0000000204487825 */ /* 0x000fc800078e0248 */
[----:B------:R-:W-:Y:S02]  /*df10*/  IMAD.MOV.U32 R74, RZ, RZ, R176 ;  /* 0x000000ffff4a7224 */ /* 0x000fe400078e00b0 */
[----:B------:R-:W-:Y:S01]  /*df20*/  IMAD.MOV.U32 R75, RZ, RZ, R122 ;  /* 0x000000ffff4b7224 */ /* 0x000fe200078e007a */
[----:B------:R0:W-:Y:S01]  /*df30*/  STL [R1+0xb8], R72 ;  /* 0x0000b84801007387 */ /* 0x0001e20000100800 */
[----:B------:R-:W-:Y:S02]  /*df40*/  MOV R221, R73 ;  /* 0x0000004900dd7202 */ /* 0x000fe40000000f00 */
        /* <DEDUP_REMOVED lines=15> */
[----:B0-----:R-:W-:Y:S02]  /*e040*/  IMAD.MOV.U32 R73, RZ, RZ, R88 ;  /* 0x000000ffff497224 */ /* 0x001fe400078e0058 */
[----:B------:R-:W2:Y:S01]  /*e050*/  LDL.LU R88, [R1+0x104] ;  /* 0x0001040001587983 */ /* 0x000ea20000300800 */
        /* <DEDUP_REMOVED lines=8> */
[----:B----4-:R-:W-:Y:S01]  /*e0e0*/  MOV R75, R126 ;  /* 0x0000007e004b7202 */ /* 0x010fe20000000f00 */
[----:B------:R-:W-:Y:S02]  /*e0f0*/  IMAD.MOV.U32 R182, RZ, RZ, R74 ;  /* 0x000000ffffb67224 */ /* 0x000fe400078e004a */
[----:B-----5:R-:W-:-:S04]  /*e100*/  IMAD.MOV.U32 R74, RZ, RZ, R184 ;  /* 0x000000ffff4a7224 */ /* 0x020fc800078e00b8 */
        /* <DEDUP_REMOVED lines=79> */
[----:B------:R-:W-:Y:S02]  /*e600*/  IMAD.MOV.U32 R75, RZ, RZ, R142 ;  /* 0x000000ffff4b7224 */ /* 0x000fe400078e008e */
[----:B------:R-:W-:Y:S02]  /*e610*/  IMAD.MOV.U32 R72, RZ, RZ, R73 ;  /* 0x000000ffff487224 */ /* 0x000fe400078e0049 */
[----:B------:R-:W-:-:S02]  /*e620*/  IMAD.MOV.U32 R73, RZ, RZ, R225 ;  /* 0x000000ffff497224 */ /* 0x000fc400078e00e1 */
[----:B------:R-:W-:-:S04]  /*e630*/  IMAD.WIDE R74, R4, 0x2, R74 ;  /* 0x00000002044a7825 */ /* 0x000fc800078e024a */
[----:B------:R-:W-:-:S04]  /*e640*/  IMAD.WIDE R72, R4, 0x2, R72 ;  /* 0x0000000204487825 */ /* 0x000fc800078e0248 */
[----:B------:R-:W-:Y:S01]  /*e650*/  IMAD.MOV.U32 R216, RZ, RZ, R74 ;  /* 0x000000ffffd87224 */ /* 0x000fe200078e004a */
[----:B------:R-:W-:Y:S01]  /*e660*/  MOV R74, R218 ;  /* 0x000000da004a7202 */ /* 0x000fe20000000f00 */
[----:B------:R-:W-:Y:S01]  /*e670*/  IMAD.MOV.U32 R142, RZ, RZ, R75 ;  /* 0x000000ffff8e7224 */ /* 0x000fe200078e004b */
[----:B------:R0:W-:Y:S01]  /*e680*/  STL [R1+0xc0], R72 ;  /* 0x0000c04801007387 */ /* 0x0001e20000100800 */
[----:B------:R-:W-:Y:S02]  /*e690*/  IMAD.MOV.U32 R75, RZ, RZ, R143 ;  /* 0x000000ffff4b7224 */ /* 0x000fe400078e008f */
[----:B------:R-:W-:Y:S02]  /*e6a0*/  IMAD.MOV.U32 R225, RZ, RZ, R73 ;  /* 0x000000ffffe17224 */ /* 0x000fe400078e0049 */
[----:B------:R-:W-:-:S04]  /*e6b0*/  IMAD.WIDE R74, R4, 0x2, R74 ;  /* 0x00000002044a7825 */ /* 0x000fc800078e024a */
[----:B0-----:R-:W-:Y:S02]  /*e6c0*/  IMAD.MOV.U32 R72, RZ, RZ, R94 ;  /* 0x000000ffff487224 */ /* 0x001fe400078e005e */
[----:B------:R-:W-:-:S04]  /*e6d0*/  IMAD.MOV.U32 R73, RZ, RZ, R227 ;  /* 0x000000ffff497224 */ /* 0x000fc800078e00e3 */
        /* <DEDUP_REMOVED lines=9> */
[----:B------:R-:W-:Y:S02]  /*e770*/  IMAD.MOV.U32 R73, RZ, RZ, R229 ;  /* 0x000000ffff497224 */ /* 0x000fe400078e00e5 */
        /* <DEDUP_REMOVED lines=8> */
[----:B------:R-:W-:Y:S02]  /*e800*/  IMAD.MOV.U32 R222, RZ, RZ, R74 ;  /* 0x000000ffffde7224 */ /* 0x000fe400078e004a */
[----:B0-----:R-:W-:Y:S02]  /*e810*/  IMAD.MOV.U32 R72, RZ, RZ, R98 ;  /* 0x000000ffff487224 */ /* 0x001fe400078e0062 */
[----:B------:R-:W-:Y:S02]  /*e820*/  IMAD.MOV.U32 R73, RZ, RZ, R231 ;  /* 0x000000ffff497224 */ /* 0x000fe400078e00e7 */
        /* <DEDUP_REMOVED lines=9> */
[----:B------:R-:W-:Y:S01]  /*e8c0*/  IMAD.MOV.U32 R73, RZ, RZ, R233 ;  /* 0x000000ffff497224 */ /* 0x000fe200078e00e9 */
[----:B------:R-:W-:Y:S01]  /*e8d0*/  MOV R146, R75 ;  /* 0x0000004b00927202 */ /* 0x000fe20000000f00 */
[----:B------:R-:W-:Y:S02]  /*e8e0*/  IMAD.MOV.U32 R74, RZ, RZ, R226 ;  /* 0x000000ffff4a7224 */ /* 0x000fe400078e00e2 */
[----:B------:R-:W-:-:S04]  /*e8f0*/  IMAD.WIDE R72, R4, 0x2, R72 ;  /* 0x0000000204487825 */ /* 0x000fc800078e0248 */
        /* <DEDUP_REMOVED lines=14> */
[----:B------:R-:W-:Y:S01]  /*e9e0*/  IMAD.MOV.U32 R228, RZ, RZ, R74 ;  /* 0x000000ffffe47224 */ /* 0x000fe200078e004a */
[----:B------:R-:W-:Y:S01]  /*e9f0*/  MOV R148, R75 ;  /* 0x0000004b00947202 */ /* 0x000fe20000000f00 */
[----:B0-----:R-:W-:Y:S02]  /*ea00*/  IMAD.MOV.U32 R72, RZ, RZ, R93 ;  /* 0x000000ffff487224 */ /* 0x001fe400078e005d */
[----:B------:R-:W-:Y:S02]  /*ea10*/  IMAD.MOV.U32 R73, RZ, RZ, R237 ;  /* 0x000000ffff497224 */ /* 0x000fe400078e00ed */
[----:B------:R-:W-:Y:S02]  /*ea20*/  IMAD.MOV.U32 R74, RZ, RZ, R230 ;  /* 0x000000ffff4a7224 */ /* 0x000fe400078e00e6 */
[----:B------:R-:W-:-:S04]  /*ea30*/  IMAD.WIDE R72, R4, 0x2, R72 ;  /* 0x0000000204487825 */ /* 0x000fc800078e0248 */
[----:B------:R-:W-:Y:S01]  /*ea40*/  IMAD.MOV.U32 R75, RZ, RZ, R149 ;  /* 0x000000ffff4b7224 */ /* 0x000fe200078e0095 */
[----:B------:R0:W-:Y:S01]  /*ea50*/  STL [R1+0xd8], R72 ;  /* 0x0000d84801007387 */ /* 0x0001e20000100800 */
[----:B------:R-:W-:Y:S02]  /*ea60*/  IMAD.MOV.U32 R237, RZ, RZ, R73 ;  /* 0x000000ffffed7224 */ /* 0x000fe400078e0049 */
[----:B------:R-:W-:-:S04]  /*ea70*/  IMAD.WIDE R74, R4, 0x2, R74 ;  /* 0x00000002044a7825 */ /* 0x000fc800078e024a */
[----:B------:R-:W-:Y:S02]  /*ea80*/  IMAD.MOV.U32 R230, RZ, RZ, R74 ;  /* 0x000000ffffe67224 */ /* 0x000fe400078e004a */
[----:B------:R-:W-:Y:S02]  /*ea90*/  IMAD.MOV.U32 R149, RZ, RZ, R75 ;  /* 0x000000ffff957224 */ /* 0x000fe400078e004b */
[----:B0-----:R-:W-:Y:S02]  /*eaa0*/  IMAD.MOV.U32 R72, RZ, RZ, R84 ;  /* 0x000000ffff487224 */ /* 0x001fe400078e0054 */
[----:B------:R-:W-:Y:S02]  /*eab0*/  IMAD.MOV.U32 R73, RZ, RZ, R239 ;  /* 0x000000ffff497224 */ /* 0x000fe400078e00ef */
[----:B------:R-:W-:Y:S02]  /*eac0*/  IMAD.MOV.U32 R74, RZ, RZ, R232 ;  /* 0x000000ffff4a7224 */ /* 0x000fe400078e00e8 */
[----:B------:R-:W-:-:S02]  /*ead0*/  IMAD.MOV.U32 R75, RZ, RZ, R150 ;  /* 0x000000ffff4b7224 */ /* 0x000fc400078e0096 */
[----:B------:R-:W-:-:S04]  /*eae0*/  IMAD.WIDE R72, R4, 0x2, R72 ;  /* 0x0000000204487825 */ /* 0x000fc800078e0248 */
[----:B------:R-:W-:Y:S01]  /*eaf0*/  IMAD.WIDE R74, R4, 0x2, R74 ;  /* 0x00000002044a7825 */ /* 0x000fe200078e024a */
[----:B------:R0:W-:Y:S03]  /*eb00*/  STL [R1+0xdc], R72 ;  /* 0x0000dc4801007387 */ /* 0x0001e60000100800 */
[----:B------:R-:W-:Y:S01]  /*eb10*/  IMAD.MOV.U32 R239, RZ, RZ, R73 ;  /* 0x000000ffffef7224 */ /* 0x000fe200078e0049 */
[----:B------:R-:W-:Y:S01]  /*eb20*/  MOV R150, R75 ;  /* 0x0000004b00967202 */ /* 0x000fe20000000f00 */
[----:B------:R-:W-:Y:S02]  /*eb30*/  IMAD.MOV.U32 R232, RZ, RZ, R74 ;  /* 0x000000ffffe87224 */ /* 0x000fe400078e004a */
[----:B------:R-:W-:Y:S02]  /*eb40*/  IMAD.MOV.U32 R74, RZ, RZ, R234 ;  /* 0x000000ffff4a7224 */ /* 0x000fe400078e00ea */
[----:B0-----:R-:W-:-:S02]  /*eb50*/  IMAD.MOV.U32 R72, RZ, RZ, R85 ;  /* 0x000000ffff487224 */ /* 0x001fc400078e0055 */
[----:B------:R-:W-:Y:S02]  /*eb60*/  IMAD.MOV.U32 R73, RZ, RZ, R241 ;  /* 0x000000ffff497224 */ /* 0x000fe400078e00f1 */
[----:B------:R-:W-:Y:S02]  /*eb70*/  IMAD.MOV.U32 R75, RZ, RZ, R151 ;  /* 0x000000ffff4b7224 */ /* 0x000fe400078e0097 */
[----:B------:R-:W-:-:S04]  /*eb80*/  IMAD.WIDE R72, R4, 0x2, R72 ;  /* 0x0000000204487825 */ /* 0x000fc800078e0248 */
[----:B------:R-:W-:Y:S01]  /*eb90*/  IMAD.WIDE R74, R4, 0x2, R74 ;  /* 0x00000002044a7825 */ /* 0x000fe200078e024a */
[----:B------:R0:W-:Y:S03]  /*eba0*/  STL [R1+0xe0], R72 ;  /* 0x0000e04801007387 */ /* 0x0001e60000100800 */
[----:B------:R-:W-:Y:S02]  /*ebb0*/  IMAD.MOV.U32 R241, RZ, RZ, R73 ;  /* 0x000000fffff17224 */ /* 0x000fe400078e0049 */
[----:B------:R-:W-:Y:S02]  /*ebc0*/  IMAD.MOV.U32 R234, RZ, RZ, R74 ;  /* 0x000000ffffea7224 */ /* 0x000fe400078e004a */
[----:B------:R-:W-:Y:S02]  /*ebd0*/  IMAD.MOV.U32 R151, RZ, RZ, R75 ;  /* 0x000000ffff977224 */ /* 0x000fe400078e004b */
[----:B---3--:R-:W-:-:S02]  /*ebe0*/  IMAD.MOV.U32 R74, RZ, RZ, R236 ;  /* 0x000000ffff4a7224 */ /* 0x008fc400078e00ec */
[----:B0-----:R-:W-:Y:S02]  /*ebf0*/  IMAD.MOV.U32 R72, RZ, RZ, R86 ;  /* 0x000000ffff487224 */ /* 0x001fe400078e0056 */
[----:B------:R-:W-:Y:S02]  /*ec00*/  IMAD.MOV.U32 R73, RZ, RZ, R243 ;  /* 0x000000ffff497224 */ /* 0x000fe400078e00f3 */
[----:B------:R-:W-:Y:S02]  /*ec10*/  IMAD.MOV.U32 R75, RZ, RZ, R152 ;  /* 0x000000ffff4b7224 */ /* 0x000fe400078e0098 */
[----:B------:R-:W-:-:S04]  /*ec20*/  IMAD.WIDE R72, R4, 0x2, R72 ;  /* 0x0000000204487825 */ /* 0x000fc800078e0248 */
[----:B------:R-:W-:Y:S01]  /*ec30*/  IMAD.WIDE R74, R4, 0x2, R74 ;  /* 0x00000002044a7825 */ /* 0x000fe200078e024a */
[----:B------:R0:W-:Y:S03]  /*ec40*/  STL [R1+0xe4], R72 ;  /* 0x0000e44801007387 */ /* 0x0001e60000100800 */
[----:B------:R-:W-:Y:S01]  /*ec50*/  IMAD.MOV.U32 R243, RZ, RZ, R73 ;  /* 0x000000fffff37224 */ /* 0x000fe200078e0049 */
[----:B------:R-:W-:Y:S01]  /*ec60*/  MOV R152, R75 ;  /* 0x0000004b00987202 */ /* 0x000fe20000000f00 */
[----:B------:R-:W-:Y:S02]  /*ec70*/  IMAD.MOV.U32 R236, RZ, RZ, R74 ;  /* 0x000000ffffec7224 */ /* 0x000fe400078e004a */
[----:B------:R-:W-:Y:S02]  /*ec80*/  IMAD.MOV.U32 R74, RZ, RZ, R238 ;  /* 0x000000ffff4a7224 */ /* 0x000fe400078e00ee */
[----:B------:R-:W-:-:S02]  /*ec90*/  IMAD.MOV.U32 R75, RZ, RZ, R153 ;  /* 0x000000ffff4b7224 */ /* 0x000fc400078e0099 */
[----:B0-----:R-:W-:Y:S02]  /*eca0*/  IMAD.MOV.U32 R72, RZ, RZ, R87 ;  /* 0x000000ffff487224 */ /* 0x001fe400078e0057 */
[----:B------:R-:W-:-:S04]  /*ecb0*/  IMAD.MOV.U32 R73, RZ, RZ, R245 ;  /* 0x000000ffff497224 */ /* 0x000fc800078e00f5 */
[----:B------:R-:W-:-:S04]  /*ecc0*/  IMAD.WIDE R72, R4, 0x2, R72 ;  /* 0x0000000204487825 */ /* 0x000fc800078e0248 */
[----:B------:R-:W-:Y:S01]  /*ecd0*/  IMAD.WIDE R74, R4, 0x2, R74 ;  /* 0x00000002044a7825 */ /* 0x000fe200078e024a */
[----:B------:R0:W-:Y:S03]  /*ece0*/  STL [R1+0xe8], R72 ;  /* 0x0000e84801007387 */ /* 0x0001e60000100800 */
[----:B------:R-:W-:Y:S02]  /*ecf0*/  IMAD.MOV.U32 R245, RZ, RZ, R73 ;  /* 0x000000fffff57224 */ /* 0x000fe400078e0049 */
[----:B------:R-:W-:Y:S02]  /*ed00*/  IMAD.MOV.U32 R238, RZ, RZ, R74 ;  /* 0x000000ffffee7224 */ /* 0x000fe400078e004a */
[----:B------:R-:W-:Y:S02]  /*ed10*/  IMAD.MOV.U32 R153, RZ, RZ, R75 ;  /* 0x000000ffff997224 */ /* 0x000fe400078e004b */
[----:B--2---:R-:W-:-:S02]  /*ed20*/  IMAD.MOV.U32 R74, RZ, RZ, R240 ;  /* 0x000000ffff4a7224 */ /* 0x004fc400078e00f0 */
        /* <DEDUP_REMOVED lines=12> */
[----:B------:R-:W-:Y:S02]  /*edf0*/  IMAD.MOV.U32 R73, RZ, RZ, R248 ;  /* 0x000000ffff497224 */ /* 0x000fe400078e00f8 */
[----:B------:R-:W-:-:S04]  /*ee00*/  IMAD.WIDE R74, R4, 0x2, R74 ;  /* 0x00000002044a7825 */ /* 0x000fc800078e024a */
[----:B------:R-:W-:Y:S01]  /*ee10*/  IMAD.WIDE R72, R4, 0x2, R72 ;  /* 0x0000000204487825 */ /* 0x000fe200078e0248 */
[----:B------:R-:W-:-:S03]  /*ee20*/  IADD3 R88, R88, -0x1, RZ ;  /* 0xffffffff58587810 */ /* 0x000fc60007ffe0ff */
[----:B------:R-:W-:Y:S01]  /*ee30*/  IMAD.MOV.U32 R242, RZ, RZ, R74 ;  /* 0x000000fffff27224 */ /* 0x000fe200078e004a */
[----:B------:R0:W-:Y:S01]  /*ee40*/  STL [R1+0xf0], R72 ;  /* 0x0000f04801007387 */ /* 0x0001e20000100800 */
[----:B------:R-:W-:Y:S02]  /*ee50*/  IMAD.MOV.U32 R155, RZ, RZ, R75 ;  /* 0x000000ffff9b7224 */ /* 0x000fe400078e004b */
[----:B------:R-:W-:Y:S02]  /*ee60*/  IMAD.MOV.U32 R74, RZ, RZ, R244 ;  /* 0x000000ffff4a7224 */ /* 0x000fe400078e00f4 */
[----:B------:R-:W-:Y:S01]  /*ee70*/  IMAD.MOV.U32 R75, RZ, RZ, R156 ;  /* 0x000000ffff4b7224 */ /* 0x000fe200078e009c */
[----:B------:R-:W-:-:S03]  /*ee80*/  ISETP.NE.U32.AND P0, PT, R88, RZ, PT ;  /* 0x000000ff5800720c */ /* 0x000fc60003f05070 */
[----:B------:R-:W-:-:S04]  /*ee90*/  IMAD.WIDE R74, R4, 0x2, R74 ;  /* 0x00000002044a7825 */ /* 0x000fc800078e024a */
[----:B------:R-:W-:Y:S01]  /*eea0*/  IMAD.MOV.U32 R244, RZ, RZ, R74 ;  /* 0x000000fffff47224 */ /* 0x000fe200078e004a */
[----:B------:R-:W-:Y:S01]  /*eeb0*/  MOV R156, R75 ;  /* 0x0000004b009c7202 */ /* 0x000fe20000000f00 */
[----:B------:R-:W-:Y:S02]  /*eec0*/  IMAD.MOV.U32 R74, RZ, RZ, R246 ;  /* 0x000000ffff4a7224 */ /* 0x000fe400078e00f6 */
[----:B------:R-:W-:Y:S02]  /*eed0*/  IMAD.MOV.U32 R75, RZ, RZ, R157 ;  /* 0x000000ffff4b7224 */ /* 0x000fe400078e009d */
[----:B------:R-:W-:Y:S01]  /*eee0*/  IMAD.MOV.U32 R84, RZ, RZ, c[0x0][0x188] ;  /* 0x00006200ff547624 */ /* 0x000fe200078e00ff */
[----:B------:R-:W-:Y:S01]  /*eef0*/  UIADD3 UR4, UR4, -0x40, URZ ;  /* 0xffffffc004047890 */ /* 0x000fe2000fffe03f */
[----:B------:R-:W-:-:S04]  /*ef00*/  IMAD.WIDE R74, R4, 0x2, R74 ;  /* 0x00000002044a7825 */ /* 0x000fc800078e024a */
[----:B------:R-:W-:Y:S02]  /*ef10*/  IMAD.SHL.U32 R84, R84, 0x40, RZ ;  /* 0x0000004054547824 */ /* 0x000fe400078e00ff */
[----:B------:R-:W-:-:S04]  /*ef20*/  IMAD.WIDE R16, R4, 0x2, R16 ;  /* 0x0000000204107825 */ /* 0x000fc800078e0210 */
[----:B------:R-:W-:-:S04]  /*ef30*/  IMAD.WIDE R22, R4, 0x2, R22 ;  /* 0x0000000204167825 */ /* 0x000fc800078e0216 */
[----:B------:R-:W-:-:S04]  /*ef40*/  IMAD.WIDE R28, R4, 0x2, R28 ;  /* 0x00000002041c7825 */ /* 0x000fc800078e021c */
[----:B------:R-:W-:-:S04]  /*ef50*/  IMAD.WIDE R34, R4, 0x2, R34 ;  /* 0x0000000204227825 */ /* 0x000fc800078e0222 */
[----:B------:R-:W-:-:S04]  /*ef60*/  IMAD.WIDE R40, R4, 0x2, R40 ;  /* 0x0000000204287825 */ /* 0x000fc800078e0228 */
[----:B------:R-:W-:-:S04]  /*ef70*/  IMAD.WIDE R42, R4, 0x2, R42 ;  /* 0x00000002042a7825 */ /* 0x000fc800078e022a */
[----:B------:R-:W-:-:S04]  /*ef80*/  IMAD.WIDE R44, R4, 0x2, R44 ;  /* 0x00000002042c7825 */ /* 0x000fc800078e022c */
[----:B------:R-:W-:-:S04]  /*ef90*/  IMAD.WIDE R46, R4, 0x2, R46 ;  /* 0x00000002042e7825 */ /* 0x000fc800078e022e */
[----:B------:R-:W-:Y:S02]  /*efa0*/  IMAD.MOV.U32 R246, RZ, RZ, R74 ;  /* 0x000000fffff67224 */ /* 0x000fe400078e004a */
[----:B------:R-:W-:Y:S02]  /*efb0*/  IMAD.MOV.U32 R157, RZ, RZ, R75 ;  /* 0x000000ffff9d7224 */ /* 0x000fe400078e004b */
[----:B------:R-:W-:-:S04]  /*efc0*/  IMAD.WIDE R90, R84, 0x2, R90 ;  /* 0x00000002545a7825 */ /* 0x000fc800078e025a */
[----:B------:R-:W-:Y:S01]  /*efd0*/  IMAD.MOV.U32 R248, RZ, RZ, R73 ;  /* 0x000000fffff87224 */ /* 0x000fe200078e0049 */
[----:B0-----:R-:W-:Y:S01]  /*efe0*/  @!P0 CALL.REL.NOINC `(.L_x_2) ;  /* 0x0000001000008944 */ /* 0x001fe20003c00000 */
[----:B------:R-:W-:Y:S05]  /*eff0*/  BRA `(.L_x_3) ;  /* 0xffff989000007947 */ /* 0x000fea000383ffff */
.L_x_2:
[----:B------:R-:W-:Y:S02]  /*f000*/  F2FP.BF16.PACK_AB R4, R71, R67 ;  /* 0x000000434704723e */ /* 0x000fe400000010ff */
[----:B------:R-:W-:Y:S02]  /*f010*/  F2FP.BF16.PACK_AB R8, R70, R66 ;  /* 0x000000424608723e */ /* 0x000fe400000010ff */
[----:B------:R-:W-:Y:S02]  /*f020*/  F2FP.BF16.PACK_AB R12, R69, R65 ;  /* 0x00000041450c723e */ /* 0x000fe400000010ff */
[----:B------:R-:W-:Y:S02]  /*f030*/  F2FP.BF16.PACK_AB R7, R83, R79 ;  /* 0x0000004f5307723e */ /* 0x000fe400000010ff */
[----:B------:R-:W-:Y:S02]  /*f040*/  F2FP.BF16.PACK_AB R6, R51, R55 ;  /* 0x000000373306723e */ /* 0x000fe400000010ff */
[----:B------:R-:W-:-:S02]  /*f050*/  F2FP.BF16.PACK_AB R5, R59, R63 ;  /* 0x0000003f3b05723e */ /* 0x000fc400000010ff */
        /* <DEDUP_REMOVED lines=10> */
.L_x_1:
[----:B0-----:R-:W2:Y:S04]  /*f100*/  LDL.LU R16, [R1+0x100] ;  /* 0x0001000001107983 */ /* 0x001ea80000300800 */
[----:B------:R-:W3:Y:S04]  /*f110*/  LDL.LU R20, [R1+0xfc] ;  /* 0x0000fc0001147983 */ /* 0x000ee80000300800 */
[----:B------:R-:W4:Y:S04]  /*f120*/  LDL.LU R17, [R1+0xf8] ;  /* 0x0000f80001117983 */ /* 0x000f280000300800 */
[----:B------:R-:W5:Y:S04]  /*f130*/  LDL.LU R22, [R1+0xf4] ;  /* 0x0000f40001167983 */ /* 0x000f680000300800 */
[----:B------:R-:W0:Y:S02]  /*f140*/  S2R R18, SR_TID.X ;  /* 0x0000000000127919 */ /* 0x000e240000002100 */
[C---:B0-----:R-:W-:Y:S01]  /*f150*/  SHF.L.U32 R3, R18.reuse, 0x2, RZ ;  /* 0x0000000212037819 */ /* 0x041fe200000006ff */
[C---:B-1----:R-:W-:Y:S01]  /*f160*/  IMAD.SHL.U32 R0, R18.reuse, 0x100, RZ ;  /* 0x0000010012007824 */ /* 0x042fe200078e00ff */
[----:B------:R-:W-:-:S02]  /*f170*/  LOP3.LUT R2, R18, 0x60, RZ, 0xc0, !PT ;  /* 0x0000006012027812 */ /* 0x000fc400078ec0ff */
[----:B------:R-:W-:-:S05]  /*f180*/  LOP3.LUT R3, R3, 0x70, RZ, 0xc0, !PT ;  /* 0x0000007003037812 */ /* 0x000fca00078ec0ff */
[----:B------:R-:W-:Y:S01]  /*f190*/  IMAD R3, R2, 0x10, R3 ;  /* 0x0000001002037824 */ /* 0x000fe200078e0203 */
[----:B------:R-:W0:Y:S01]  /*f1a0*/  S2R R19, SR_TID.X ;  /* 0x0000000000137919 */ /* 0x000e220000002100 */
[----:B------:R-:W-:-:S04]  /*f1b0*/  SHF.R.U32.HI R25, RZ, 0x4, R18 ;  /* 0x00000004ff197819 */ /* 0x000fc80000011612 */
[----:B------:R-:W-:Y:S02]  /*f1c0*/  SGXT.U32 R25, R25, 0x3 ;  /* 0x000000031919781a */ /* 0x000fe40000000000 */
[----:B0-----:R-:W-:Y:S01]  /*f1d0*/  LEA.HI R19, R19, 0x38, RZ, 0x1c ;  /* 0x0000003813137811 */ /* 0x001fe200078fe0ff */
[----:B------:R-:W-:Y:S01]  /*f1e0*/  BAR.SYNC.DEFER_BLOCKING 0x0 ;  /* 0x0000000000007b1d */ /* 0x000fe20000010000 */
[----:B--2---:R-:W-:-:S04]  /*f1f0*/  LOP3.LUT R0, R16, 0x1800, R0, 0xf8, !PT ;  /* 0x0000180010007812 */ /* 0x004fc800078ef800 */
[----:B------:R-:W-:-:S05]  /*f200*/  LOP3.LUT R3, R0, R3, RZ, 0x3c, !PT ;  /* 0x0000000300037212 */ /* 0x000fca00078e3cff */
[----:B------:R-:W-:Y:S04]  /*f210*/  STS.128 [R3], R64 ;  /* 0x0000004003007388 */ /* 0x000fe80000000c00 */
[----:B------:R-:W-:Y:S04]  /*f220*/  STS.128 [R3+0x100], R12 ;  /* 0x0001000c03007388 */ /* 0x000fe80000000c00 */
[----:B------:R-:W-:Y:S04]  /*f230*/  STS.128 [R3+0x80], R8 ;  /* 0x0000800803007388 */ /* 0x000fe80000000c00 */
[----:B------:R0:W-:Y:S01]  /*f240*/  STS.128 [R3+0x180], R4 ;  /* 0x0001800403007388 */ /* 0x0001e20000000c00 */
[----:B------:R-:W-:-:S05]  /*f250*/  IMAD.SHL.U32 R16, R18, 0x400, RZ ;  /* 0x0000040012107824 */ /* 0x000fca00078e00ff */
[----:B------:R-:W-:-:S04]  /*f260*/  LOP3.LUT R16, R16, 0x1800, RZ, 0xc0, !PT ;  /* 0x0000180010107812 */ /* 0x000fc800078ec0ff */
[----:B---3--:R-:W-:-:S04]  /*f270*/  LOP3.LUT R16, R16, 0x1f0, R20, 0xf8, !PT ;  /* 0x000001f010107812 */ /* 0x008fc800078ef814 */
[----:B------:R-:W-:Y:S01]  /*f280*/  LOP3.LUT R26, R16, 0x60, R18, 0x78, !PT ;  /* 0x00000060101a7812 */ /* 0x000fe200078e7812 */
[----:B------:R-:W-:Y:S01]  /*f290*/  BAR.SYNC.DEFER_BLOCKING 0x0 ;  /* 0x0000000000007b1d */ /* 0x000fe20000010000 */
[----:B-----5:R-:W-:Y:S01]  /*f2a0*/  IMAD.IADD R46, R22, 0x1, R19 ;  /* 0x00000001162e7824 */ /* 0x020fe200078e0213 */
[----:B------:R-:W-:Y:S01]  /*f2b0*/  LEA.HI R0, R18, R22, RZ, 0x1c ;  /* 0x0000001612007211 */ /* 0x000fe200078fe0ff */
[C---:B----4-:R-:W-:Y:S01]  /*f2c0*/  IMAD R20, R17.reuse, c[0x0][0x194], RZ ;  /* 0x0000650011147a24 */ /* 0x050fe200078e02ff */
[----:B------:R-:W-:Y:S02]  /*f2d0*/  ISETP.GE.AND P0, PT, R17, c[0x0][0x178], PT ;  /* 0x00005e0011007a0c */ /* 0x000fe40003f06270 */
[----:B------:R-:W1:Y:S04]  /*f2e0*/  LDS.128 R4, [R26] ;  /* 0x000000001a047984 */ /* 0x000e680000000c00 */
[----:B------:R-:W2:Y:S04]  /*f2f0*/  LDS.128 R8, [R26+0x200] ;  /* 0x000200001a087984 */ /* 0x000ea80000000c00 */
[----:B------:R-:W3:Y:S04]  /*f300*/  LDS.128 R12, [R26+0x400] ;  /* 0x000400001a0c7984 */ /* 0x000ee80000000c00 */
[----:B------:R4:W5:Y:S01]  /*f310*/  LDS.128 R16, [R26+0x600] ;  /* 0x000600001a107984 */ /* 0x0009620000000c00 */
[----:B------:R-:W-:-:S02]  /*f320*/  LOP3.LUT R2, R22, R25, RZ, 0xfc, !PT ;  /* 0x0000001916027212 */ /* 0x000fc400078efcff */
[--C-:B0-----:R-:W-:Y:S02]  /*f330*/  LOP3.LUT R3, R22, 0x8, R25.reuse, 0xfe, !PT ;  /* 0x0000000816037812 */ /* 0x101fe400078efe19 */
[----:B------:R-:W-:Y:S01]  /*f340*/  LEA R51, P1, R20, c[0x0][0x170], 0x1 ;  /* 0x00005c0014337a11 */ /* 0x000fe200078208ff */
[----:B------:R-:W-:Y:S01]  /*f350*/  IMAD R48, R2, c[0x0][0x198], RZ ;  /* 0x0000660002307a24 */ /* 0x000fe200078e02ff */
[C-C-:B------:R-:W-:Y:S02]  /*f360*/  LOP3.LUT R28, R22.reuse, 0xf0, R25.reuse, 0xfe, !PT ;  /* 0x000000f0161c7812 */ /* 0x140fe400078efe19 */
[C-C-:B------:R-:W-:Y:S02]  /*f370*/  LOP3.LUT R21, R22.reuse, 0xe8, R25.reuse, 0xfe, !PT ;  /* 0x000000e816157812 */ /* 0x140fe400078efe19 */
[C-C-:B------:R-:W-:Y:S02]  /*f380*/  LOP3.LUT R29, R22.reuse, 0xe0, R25.reuse, 0xfe, !PT ;  /* 0x000000e0161d7812 */ /* 0x140fe400078efe19 */
[----:B------:R-:W-:-:S02]  /*f390*/  LOP3.LUT R30, R22, 0xd8, R25, 0xfe, !PT ;  /* 0x000000d8161e7812 */ /* 0x000fc400078efe19 */
[C-C-:B------:R-:W-:Y:S02]  /*f3a0*/  LOP3.LUT R52, R22.reuse, 0xd0, R25.reuse, 0xfe, !PT ;  /* 0x000000d016347812 */ /* 0x140fe400078efe19 */
[C-C-:B------:R-:W-:Y:S02]  /*f3b0*/  LOP3.LUT R54, R22.reuse, 0xc8, R25.reuse, 0xfe, !PT ;  /* 0x000000c816367812 */ /* 0x140fe400078efe19 */
        /* <DEDUP_REMOVED lines=17> */
[--C-:B------:R-:W-:Y:S02]  /*f4d0*/  LOP3.LUT R24, R22, 0x20, R25.reuse, 0xfe, !PT ;  /* 0x0000002016187812 */ /* 0x100fe400078efe19 */
[----:B------:R-:W-:Y:S02]  /*f4e0*/  ISETP.LT.AND P3, PT, R2, c[0x0][0x17c], !P0 ;  /* 0x00005f0002007a0c */ /* 0x000fe40004761270 */
[C-C-:B------:R-:W-:Y:S02]  /*f4f0*/  LOP3.LUT R23, R22.reuse, 0x18, R25.reuse, 0xfe, !PT ;  /* 0x0000001816177812 */ /* 0x140fe400078efe19 */
[----:B------:R-:W-:Y:S01]  /*f500*/  LOP3.LUT R22, R22, 0x10, R25, 0xfe, !PT ;  /* 0x0000001016167812 */ /* 0x000fe200078efe19 */
[----:B------:R-:W-:Y:S01]  /*f510*/  IMAD R25, R3, c[0x0][0x198], RZ ;  /* 0x0000660003197a24 */ /* 0x000fe200078e02ff */
[----:B------:R-:W-:-:S02]  /*f520*/  LEA.HI.X.SX32 R53, R20, c[0x0][0x174], 0x1, P1 ;  /* 0x00005d0014357a11 */ /* 0x000fc400008f0eff */
[----:B------:R-:W-:Y:S02]  /*f530*/  ISETP.LT.AND P4, PT, R3, c[0x0][0x17c], !P0 ;  /* 0x00005f0003007a0c */ /* 0x000fe40004781270 */
[-C--:B------:R-:W-:Y:S01]  /*f540*/  LEA R2, P1, R48, R51.reuse, 0x1 ;  /* 0x0000003330027211 */ /* 0x080fe200078208ff */
[----:B----4-:R-:W-:Y:S01]  /*f550*/  IMAD R26, R22, c[0x0][0x198], RZ ;  /* 0x00006600161a7a24 */ /* 0x010fe200078e02ff */
[----:B------:R-:W-:Y:S02]  /*f560*/  LEA R20, P6, R25, R51, 0x1 ;  /* 0x0000003319147211 */ /* 0x000fe400078c08ff */
[-C--:B------:R-:W-:Y:S02]  /*f570*/  LEA.HI.X.SX32 R3, R48, R53.reuse, 0x1, P1 ;  /* 0x0000003530037211 */ /* 0x080fe400008f0eff */
[----:B------:R-:W-:Y:S02]  /*f580*/  ISETP.LT.AND P2, PT, R21, c[0x0][0x17c], !P0 ;  /* 0x00005f0015007a0c */ /* 0x000fe40004741270 */
[----:B------:R-:W-:Y:S01]  /*f590*/  LEA.HI.X.SX32 R21, R25, R53, 0x1, P6 ;  /* 0x0000003519157211 */ /* 0x000fe200030f0eff */
[----:B-1----:R0:W-:Y:S01]  /*f5a0*/  @P3 STG.E.U16 [R2.64], R4 ;  /* 0x0000000402003986 */ /* 0x0021e2000c101506 */
[----:B------:R-:W-:Y:S01]  /*f5b0*/  ISETP.LT.AND P1, PT, R22, c[0x0][0x17c], !P0 ;  /* 0x00005f0016007a0c */ /* 0x000fe20004721270 */
[----:B------:R-:W-:Y:S01]  /*f5c0*/  IMAD R25, R23, c[0x0][0x198], RZ ;  /* 0x0000660017197a24 */ /* 0x000fe200078e02ff */
[----:B------:R-:W-:-:S02]  /*f5d0*/  LEA R22, P5, R26, R51, 0x1 ;  /* 0x000000331a167211 */ /* 0x000fc400078a08ff */
[----:B------:R-:W-:Y:S01]  /*f5e0*/  ISETP.LT.AND P3, PT, R23, c[0x0][0x17c], !P0 ;  /* 0x00005f0017007a0c */ /* 0x000fe20004761270 */
[----:B--2---:R1:W-:Y:S01]  /*f5f0*/  @P4 STG.E.U16 [R20.64], R8 ;  /* 0x0000000814004986 */ /* 0x0043e2000c101506 */
[----:B------:R-:W-:Y:S01]  /*f600*/  LEA.HI.X.SX32 R23, R26, R53, 0x1, P5 ;  /* 0x000000351a177211 */ /* 0x000fe200028f0eff */
[C---:B------:R-:W-:Y:S01]  /*f610*/  IMAD R49, R24.reuse, c[0x0][0x198], RZ ;  /* 0x0000660018317a24 */ /* 0x040fe200078e02ff */
[----:B------:R-:W-:Y:S02]  /*f620*/  ISETP.LT.AND P4, PT, R24, c[0x0][0x17c], !P0 ;  /* 0x00005f0018007a0c */ /* 0x000fe40004781270 */
[-C--:B------:R-:W-:Y:S01]  /*f630*/  LEA R24, P5, R25, R51.reuse, 0x1 ;  /* 0x0000003319187211 */ /* 0x080fe200078a08ff */
[----:B------:R-:W-:Y:S01]  /*f640*/  IMAD R50, R27, c[0x0][0x198], RZ ;  /* 0x000066001b327a24 */ /* 0x000fe200078e02ff */
[----:B------:R-:W-:Y:S02]  /*f650*/  LEA R26, P6, R49, R51, 0x1 ;  /* 0x00000033311a7211 */ /* 0x000fe400078c08ff */
[----:B------:R-:W-:Y:S01]  /*f660*/  LEA.HI.X.SX32 R25, R25, R53, 0x1, P5 ;  /* 0x0000003519197211 */ /* 0x000fe200028f0eff */
[----:B---3--:R2:W-:Y:S01]  /*f670*/  @P1 STG.E.U16 [R22.64], R12 ;  /* 0x0000000c16001986 */ /* 0x0085e2000c101506 */
[----:B------:R-:W-:-:S02]  /*f680*/  ISETP.LT.AND P5, PT, R27, c[0x0][0x17c], !P0 ;  /* 0x00005f001b007a0c */ /* 0x000fc400047a1270 */
[----:B------:R-:W-:Y:S01]  /*f690*/  LEA.HI.X.SX32 R27, R49, R53, 0x1, P6 ;  /* 0x00000035311b7211 */ /* 0x000fe200030f0eff */
[----:B-----5:R3:W-:Y:S01]  /*f6a0*/  @P3 STG.E.U16 [R24.64], R16 ;  /* 0x0000001018003986 */ /* 0x0207e2000c101506 */
[----:B0-----:R-:W-:Y:S02]  /*f6b0*/  PRMT R4, R4, 0x7632, R4 ;  /* 0x0000763204047816 */ /* 0x001fe40000000004 */
[C---:B------:R-:W-:Y:S01]  /*f6c0*/  ISETP.LT.AND P3, PT, R47.reuse, c[0x0][0x17c], !P0 ;  /* 0x00005f002f007a0c */ /* 0x040fe20004761270 */
[----:B------:R-:W-:Y:S01]  /*f6d0*/  IMAD R47, R47, c[0x0][0x198], RZ ;  /* 0x000066002f2f7a24 */ /* 0x000fe200078e02ff */
[----:B------:R-:W-:Y:S01]  /*f6e0*/  LEA R2, P6, R50, R51, 0x1 ;  /* 0x0000003332027211 */ /* 0x000fe200078c08ff */
[----:B------:R0:W-:Y:S01]  /*f6f0*/  @P4 STG.E.U16 [R26.64], R4 ;  /* 0x000000041a004986 */ /* 0x0001e2000c101506 */
[----:B-1----:R-:W-:Y:S02]  /*f700*/  PRMT R8, R8, 0x7632, R8 ;  /* 0x0000763208087816 */ /* 0x002fe40000000008 */
[----:B------:R-:W-:Y:S01]  /*f710*/  LEA.HI.X.SX32 R3, R50, R53, 0x1, P6 ;  /* 0x0000003532037211 */ /* 0x000fe200030f0eff */
[----:B------:R-:W-:Y:S01]  /*f720*/  IMAD.MOV.U32 R49, RZ, RZ, c[0x0][0x198] ;  /* 0x00006600ff317624 */ /* 0x000fe200078e00ff */
[----:B------:R-:W-:-:S02]  /*f730*/  LEA R20, P4, R47, R51, 0x1 ;  /* 0x000000332f147211 */ /* 0x000fc400078808ff */
[C---:B------:R-:W-:Y:S01]  /*f740*/  ISETP.LT.AND P6, PT, R46.reuse, c[0x0][0x17c], !P0 ;  /* 0x00005f002e007a0c */ /* 0x040fe200047c1270 */
[----:B------:R-:W-:Y:S01]  /*f750*/  IMAD R46, R46, c[0x0][0x198], RZ ;  /* 0x000066002e2e7a24 */ /* 0x000fe200078e02ff */
[----:B------:R-:W-:Y:S01]  /*f760*/  LEA.HI.X.SX32 R21, R47, R53, 0x1, P4 ;  /* 0x000000352f157211 */ /* 0x000fe200020f0eff */
[----:B------:R1:W-:Y:S01]  /*f770*/  @P5 STG.E.U16 [R2.64], R8 ;  /* 0x0000000802005986 */ /* 0x0003e2000c101506 */
[----:B--2---:R-:W-:Y:S01]  /*f780*/  PRMT R12, R12, 0x7632, R12 ;  /* 0x000076320c0c7816 */ /* 0x004fe2000000000c */
[----:B------:R-:W-:Y:S01]  /*f790*/  IMAD R48, R49, 0x40, R48 ;  /* 0x0000004031307824 */ /* 0x000fe200078e0230 */
[----:B------:R-:W-:Y:S02]  /*f7a0*/  ISETP.LT.AND P4, PT, R45, c[0x0][0x17c], !P0 ;  /* 0x00005f002d007a0c */ /* 0x000fe40004781270 */
[----:B------:R-:W-:Y:S01]  /*f7b0*/  LEA R22, P5, R46, R51, 0x1 ;  /* 0x000000332e167211 */ /* 0x000fe200078a08ff */
[----:B------:R2:W-:Y:S01]  /*f7c0*/  @P3 STG.E.U16 [R20.64], R12 ;  /* 0x0000000c14003986 */ /* 0x0005e2000c101506 */
[----:B---3--:R-:W-:Y:S01]  /*f7d0*/  PRMT R16, R16, 0x7632, R16 ;  /* 0x0000763210107816 */ /* 0x008fe20000000010 */
[----:B0-----:R-:W-:Y:S01]  /*f7e0*/  IMAD R4, R49, 0x8, R48 ;  /* 0x0000000831047824 */ /* 0x001fe200078e0230 */
[----:B------:R-:W-:-:S02]  /*f7f0*/  LEA.HI.X.SX32 R23, R46, R53, 0x1, P5 ;  /* 0x000000352e177211 */ /* 0x000fc400028f0eff */
[----:B-1----:R-:W-:Y:S02]  /*f800*/  LEA R2, P3, R48, R51, 0x1 ;  /* 0x0000003330027211 */ /* 0x002fe400078608ff */
[----:B------:R-:W-:Y:S01]  /*f810*/  ISETP.LT.AND P5, PT, R44, c[0x0][0x17c], !P0 ;  /* 0x00005f002c007a0c */ /* 0x000fe200047a1270 */
[----:B------:R0:W-:Y:S01]  /*f820*/  @P6 STG.E.U16 [R22.64], R16 ;  /* 0x0000001016006986 */ /* 0x0001e2000c101506 */
[----:B------:R-:W-:Y:S01]  /*f830*/  LEA.HI.X.SX32 R3, R48, R53, 0x1, P3 ;  /* 0x0000003530037211 */ /* 0x000fe200018f0eff */
[----:B------:R-:W-:Y:S01]  /*f840*/  IMAD R8, R49, 0x8, R4 ;  /* 0x0000000831087824 */ /* 0x000fe200078e0204 */
[C---:B------:R-:W-:Y:S02]  /*f850*/  LEA R24, P6, R4.reuse, R51, 0x1 ;  /* 0x0000003304187211 */ /* 0x040fe400078c08ff */
[----:B------:R-:W-:Y:S01]  /*f860*/  ISETP.LT.AND P3, PT, R43, c[0x0][0x17c], !P0 ;  /* 0x00005f002b007a0c */ /* 0x000fe20004761270 */
[----:B------:R1:W-:Y:S01]  /*f870*/  @P4 STG.E.U16 [R2.64], R5 ;  /* 0x0000000502004986 */ /* 0x0003e2000c101506 */
[----:B------:R-:W-:Y:S01]  /*f880*/  LEA.HI.X.SX32 R25, R4, R53, 0x1, P6 ;  /* 0x0000003504197211 */ /* 0x000fe200030f0eff */
[----:B------:R-:W-:Y:S01]  /*f890*/  IMAD R4, R49, 0x8, R8 ;  /* 0x0000000831047824 */ /* 0x000fe200078e0208 */
[----:B--2---:R-:W-:-:S02]  /*f8a0*/  LEA R20, P4, R8, R51, 0x1 ;  /* 0x0000003308147211 */ /* 0x004fc400078808ff */
[----:B------:R-:W-:Y:S01]  /*f8b0*/  ISETP.LT.AND P6, PT, R42, c[0x0][0x17c], !P0 ;  /* 0x00005f002a007a0c */ /* 0x000fe200047c1270 */
[----:B------:R-:W-:Y:S01]  /*f8c0*/  @P5 STG.E.U16 [R24.64], R9 ;  /* 0x0000000918005986 */ /* 0x000fe2000c101506 */
[----:B------:R-:W-:Y:S01]  /*f8d0*/  LEA.HI.X.SX32 R21, R8, R53, 0x1, P4 ;  /* 0x0000003508157211 */ /* 0x000fe200020f0eff */
[----:B------:R-:W-:Y:S01]  /*f8e0*/  IMAD R8, R49, 0x8, R4 ;  /* 0x0000000831087824 */ /* 0x000fe200078e0204 */
[C---:B0-----:R-:W-:Y:S02]  /*f8f0*/  LEA R22, P5, R4.reuse, R51, 0x1 ;  /* 0x0000003304167211 */ /* 0x041fe400078a08ff */
[----:B------:R-:W-:Y:S01]  /*f900*/  ISETP.LT.AND P4, PT, R41, c[0x0][0x17c], !P0 ;  /* 0x00005f0029007a0c */ /* 0x000fe20004781270 */
[----:B------:R0:W-:Y:S01]  /*f910*/  @P3 STG.E.U16 [R20.64], R13 ;  /* 0x0000000d14003986 */ /* 0x0001e2000c101506 */
[----:B------:R-:W-:Y:S02]  /*f920*/  LEA.HI.X.SX32 R23, R4, R53, 0x1, P5 ;  /* 0x0000003504177211 */ /* 0x000fe400028f0eff */
[----:B-1----:R-:W-:-:S02]  /*f930*/  LEA R2, P3, R8, R51, 0x1 ;  /* 0x0000003308027211 */ /* 0x002fc400078608ff */
[----:B------:R-:W-:Y:S01]  /*f940*/  ISETP.LT.AND P5, PT, R40, c[0x0][0x17c], !P0 ;  /* 0x00005f0028007a0c */ /* 0x000fe200047a1270 */
[----:B------:R-:W-:Y:S01]  /*f950*/  @P6 STG.E.U16 [R22.64], R17 ;  /* 0x0000001116006986 */ /* 0x000fe2000c101506 */
[----:B0-----:R-:W-:Y:S01]  /*f960*/  PRMT R21, R5, 0x7632, R21 ;  /* 0x0000763205157816 */ /* 0x001fe20000000015 */
[C---:B------:R-:W-:Y:S01]  /*f970*/  IMAD R5, R49.reuse, 0x8, R8 ;  /* 0x0000000831057824 */ /* 0x040fe200078e0208 */
[----:B------:R-:W-:Y:S02]  /*f980*/  LEA.HI.X.SX32 R3, R8, R53, 0x1, P3 ;  /* 0x0000003508037211 */ /* 0x000fe400018f0eff */
[----:B------:R-:W-:Y:S01]  /*f990*/  IADD3 R12, R0, 0x78, RZ ;  /* 0x00000078000c7810 */ /* 0x000fe20007ffe0ff */
[----:B------:R-:W-:Y:S01]  /*f9a0*/  IMAD R16, R49, 0x8, R5 ;  /* 0x0000000831107824 */ /* 0x000fe200078e0205 */
[----:B------:R-:W-:Y:S02]  /*f9b0*/  LEA R4, P6, R5, R51, 0x1 ;  /* 0x0000003305047211 */ /* 0x000fe400078c08ff */
[----:B------:R-:W-:Y:S01]  /*f9c0*/  ISETP.LT.AND P3, PT, R39, c[0x0][0x17c], !P0 ;  /* 0x00005f0027007a0c */ /* 0x000fe20004761270 */
[----:B------:R0:W-:Y:S01]  /*f9d0*/  @P4 STG.E.U16 [R2.64], R21 ;  /* 0x0000001502004986 */ /* 0x0001e2000c101506 */
[----:B------:R-:W-:-:S02]  /*f9e0*/  LEA.HI.X.SX32 R5, R5, R53, 0x1, P6 ;  /* 0x0000003505057211 */ /* 0x000fc400030f0eff */
[----:B------:R-:W-:Y:S02]  /*f9f0*/  PRMT R9, R9, 0x7632, R9 ;  /* 0x0000763209097816 */ /* 0x000fe40000000009 */
[C---:B------:R-:W-:Y:S01]  /*fa00*/  ISETP.LT.AND P6, PT, R12.reuse, c[0x0][0x17c], !P0 ;  /* 0x00005f000c007a0c */ /* 0x040fe200047c1270 */
[----:B------:R-:W-:Y:S01]  /*fa10*/  IMAD R12, R12, c[0x0][0x198], RZ ;  /* 0x000066000c0c7a24 */ /* 0x000fe200078e02ff */
[-C--:B------:R-:W-:Y:S01]  /*fa20*/  LEA R8, P4, R16, R51.reuse, 0x1 ;  /* 0x0000003310087211 */ /* 0x080fe200078808ff */
[----:B------:R1:W-:Y:S01]  /*fa30*/  @P5 STG.E.U16 [R4.64], R9 ;  /* 0x0000000904005986 */ /* 0x0003e2000c101506 */
[----:B------:R-:W-:Y:S02]  /*fa40*/  PRMT R13, R13, 0x7632, R13 ;  /* 0x000076320d0d7816 */ /* 0x000fe4000000000d */
[----:B0-----:R-:W-:Y:S02]  /*fa50*/  LEA R2, P5, R12, R51, 0x1 ;  /* 0x000000330c027211 */ /* 0x001fe400078a08ff */
[----:B------:R-:W-:-:S02]  /*fa60*/  PRMT R20, R17, 0x7632, R20 ;  /* 0x0000763211147816 */ /* 0x000fc40000000014 */
[-C--:B-1----:R-:W-:Y:S01]  /*fa70*/  LEA.HI.X.SX32 R9, R16, R53.reuse, 0x1, P4 ;  /* 0x0000003510097211 */ /* 0x082fe200020f0eff */
[----:B------:R-:W-:Y:S01]  /*fa80*/  IMAD R16, R49, 0x10, R16 ;  /* 0x0000001031107824 */ /* 0x000fe200078e0210 */
[----:B------:R-:W-:-:S03]  /*fa90*/  LEA.HI.X.SX32 R3, R12, R53, 0x1, P5 ;  /* 0x000000350c037211 */ /* 0x000fc600028f0eff */
[----:B------:R0:W-:Y:S01]  /*faa0*/  @P3 STG.E.U16 [R8.64], R13 ;  /* 0x0000000d08003986 */ /* 0x0001e2000c101506 */
[-C--:B------:R-:W-:Y:S02]  /*fab0*/  LEA R12, P3, R16, R51.reuse, 0x1 ;  /* 0x00000033100c7211 */ /* 0x080fe400078608ff */
[----:B------:R-:W-:Y:S02]  /*fac0*/  LEA R5, R49, R16, 0x3 ;  /* 0x0000001031057211 */ /* 0x000fe400078e18ff */
[----:B------:R-:W-:Y:S02]  /*fad0*/  ISETP.LT.AND P4, PT, R38, c[0x0][0x17c], !P0 ;  /* 0x00005f0026007a0c */ /* 0x000fe40004781270 */
[----:B------:R-:W-:Y:S01]  /*fae0*/  ISETP.LT.AND P5, PT, R37, c[0x0][0x17c], !P0 ;  /* 0x00005f0025007a0c */ /* 0x000fe200047a1270 */
[----:B------:R1:W-:Y:S01]  /*faf0*/  @P6 STG.E.U16 [R2.64], R20 ;  /* 0x0000001402006986 */ /* 0x0003e2000c101506 */
[----:B------:R-:W-:Y:S02]  /*fb00*/  LEA R4, P6, R5, R51, 0x1 ;  /* 0x0000003305047211 */ /* 0x000fe400078c08ff */
[-C--:B0-----:R-:W-:Y:S01]  /*fb10*/  LEA.HI.X.SX32 R13, R16, R53.reuse, 0x1, P3 ;  /* 0x00000035100d7211 */ /* 0x081fe200018f0eff */
[----:B------:R-:W-:Y:S01]  /*fb20*/  IMAD R16, R49, 0x8, R5 ;  /* 0x0000000831107824 */ /* 0x000fe200078e0205 */
[----:B------:R-:W-:-:S03]  /*fb30*/  LEA.HI.X.SX32 R5, R5, R53, 0x1, P6 ;  /* 0x0000003505057211 */ /* 0x000fc600030f0eff */
[----:B------:R-:W-:Y:S01]  /*fb40*/  IMAD R17, R49, 0x8, R16 ;  /* 0x0000000831117824 */ /* 0x000fe200078e0210 */
[----:B------:R-:W-:Y:S01]  /*fb50*/  LEA R8, P6, R16, R51, 0x1 ;  /* 0x0000003310087211 */ /* 0x000fe200078c08ff */
[----:B------:R0:W-:Y:S01]  /*fb60*/  @P4 STG.E.U16 [R12.64], R6 ;  /* 0x000000060c004986 */ /* 0x0001e2000c101506 */
[----:B------:R-:W-:Y:S02]  /*fb70*/  ISETP.LT.AND P3, PT, R36, c[0x0][0x17c], !P0 ;  /* 0x00005f0024007a0c */ /* 0x000fe40004761270 */
[----:B------:R-:W-:Y:S01]  /*fb80*/  LEA.HI.X.SX32 R9, R16, R53, 0x1, P6 ;  /* 0x0000003510097211 */ /* 0x000fe200030f0eff */
[----:B------:R2:W-:Y:S01]  /*fb90*/  @P5 STG.E.U16 [R4.64], R10 ;  /* 0x0000000a04005986 */ /* 0x0005e2000c101506 */
[----:B------:R-:W-:Y:S01]  /*fba0*/  ISETP.LT.AND P4, PT, R35, c[0x0][0x17c], !P0 ;  /* 0x00005f0023007a0c */ /* 0x000fe20004781270 */
[----:B------:R-:W-:Y:S01]  /*fbb0*/  IMAD R16, R49, 0x8, R17 ;  /* 0x0000000831107824 */ /* 0x000fe200078e0211 */
[----:B-1----:R-:W-:Y:S02]  /*fbc0*/  LEA R2, P6, R17, R51, 0x1 ;  /* 0x0000003311027211 */ /* 0x002fe400078c08ff */
[----:B------:R-:W-:-:S02]  /*fbd0*/  ISETP.LT.AND P5, PT, R34, c[0x0][0x17c], !P0 ;  /* 0x00005f0022007a0c */ /* 0x000fc400047a1270 */
[----:B------:R-:W-:Y:S01]  /*fbe0*/  LEA.HI.X.SX32 R3, R17, R53, 0x1, P6 ;  /* 0x0000003511037211 */ /* 0x000fe200030f0eff */
[C---:B------:R-:W-:Y:S01]  /*fbf0*/  IMAD R17, R49.reuse, 0x8, R16 ;  /* 0x0000000831117824 */ /* 0x040fe200078e0210 */
[----:B0-----:R-:W-:Y:S02]  /*fc00*/  LEA R12, P6, R16, R51, 0x1 ;  /* 0x00000033100c7211 */ /* 0x001fe400078c08ff */
[----:B--2---:R-:W-:Y:S02]  /*fc10*/  PRMT R5, R6, 0x7632, R5 ;  /* 0x0000763206057816 */ /* 0x004fe40000000005 */
[----:B------:R-:W-:Y:S01]  /*fc20*/  LEA.HI.X.SX32 R13, R16, R53, 0x1, P6 ;  /* 0x00000035100d7211 */ /* 0x000fe200030f0eff */
[----:B------:R-:W-:Y:S01]  /*fc30*/  IMAD R16, R49, 0x8, R17 ;  /* 0x0000000831107824 */ /* 0x000fe200078e0211 */
[----:B------:R-:W-:Y:S01]  /*fc40*/  LEA R4, P6, R17, R51, 0x1 ;  /* 0x0000003311047211 */ /* 0x000fe200078c08ff */
[----:B------:R-:W-:Y:S01]  /*fc50*/  @P3 STG.E.U16 [R8.64], R14 ;  /* 0x0000000e08003986 */ /* 0x000fe2000c101506 */
[----:B------:R-:W-:-:S02]  /*fc60*/  IADD3 R6, R0, 0xb8, RZ ;  /* 0x000000b800067810 */ /* 0x000fc40007ffe0ff */
[----:B------:R-:W-:Y:S01]  /*fc70*/  ISETP.LT.AND P3, PT, R33, c[0x0][0x17c], !P0 ;  /* 0x00005f0021007a0c */ /* 0x000fe20004761270 */
[----:B------:R-:W-:Y:S04]  /*fc80*/  @P4 STG.E.U16 [R2.64], R18 ;  /* 0x0000001202004986 */ /* 0x000fe8000c101506 */
[----:B------:R0:W-:Y:S01]  /*fc90*/  @P5 STG.E.U16 [R12.64], R5 ;  /* 0x000000050c005986 */ /* 0x0001e2000c101506 */
[C---:B------:R-:W-:Y:S01]  /*fca0*/  ISETP.LT.AND P5, PT, R6.reuse, c[0x0][0x17c], !P0 ;  /* 0x00005f0006007a0c */ /* 0x040fe200047a1270 */
[----:B------:R-:W-:Y:S01]  /*fcb0*/  IMAD R6, R6, c[0x0][0x198], RZ ;  /* 0x0000660006067a24 */ /* 0x000fe200078e02ff */
[----:B------:R-:W-:Y:S02]  /*fcc0*/  ISETP.LT.AND P4, PT, R32, c[0x0][0x17c], !P0 ;  /* 0x00005f0020007a0c */ /* 0x000fe40004781270 */
[----:B------:R-:W-:-:S02]  /*fcd0*/  PRMT R10, R10, 0x7632, R10 ;  /* 0x000076320a0a7816 */ /* 0x000fc4000000000a */
[----:B0-----:R-:W-:Y:S02]  /*fce0*/  LEA.HI.X.SX32 R5, R17, R53, 0x1, P6 ;  /* 0x0000003511057211 */ /* 0x001fe400030f0eff */
[----:B------:R-:W-:-:S04]  /*fcf0*/  LEA R8, P6, R16, R51, 0x1 ;  /* 0x0000003310087211 */ /* 0x000fc800078c08ff */
[----:B------:R-:W-:Y:S01]  /*fd00*/  LEA.HI.X.SX32 R9, R16, R53, 0x1, P6 ;  /* 0x0000003510097211 */ /* 0x000fe200030f0eff */
[C---:B------:R-:W-:Y:S01]  /*fd10*/  IMAD R16, R49.reuse, 0x10, R16 ;  /* 0x0000001031107824 */ /* 0x040fe200078e0210 */
[----:B------:R-:W-:Y:S01]  /*fd20*/  LEA R2, P6, R6, R51, 0x1 ;  /* 0x0000003306027211 */ /* 0x000fe200078c08ff */
[----:B------:R0:W-:Y:S01]  /*fd30*/  @P3 STG.E.U16 [R4.64], R10 ;  /* 0x0000000a04003986 */ /* 0x0001e2000c101506 */
[----:B------:R-:W-:Y:S02]  /*fd40*/  PRMT R14, R14, 0x7632, R14 ;  /* 0x000076320e0e7816 */ /* 0x000fe4000000000e */
[----:B------:R-:W-:Y:S01]  /*fd50*/  LEA.HI.X.SX32 R3, R6, R53, 0x1, P6 ;  /* 0x0000003506037211 */ /* 0x000fe200030f0eff */
[----:B------:R-:W-:Y:S01]  /*fd60*/  IMAD R6, R49, 0x8, R16 ;  /* 0x0000000831067824 */ /* 0x000fe200078e0210 */
[----:B------:R-:W-:Y:S02]  /*fd70*/  ISETP.LT.AND P3, PT, R31, c[0x0][0x17c], !P0 ;  /* 0x00005f001f007a0c */ /* 0x000fe40004761270 */
[----:B------:R-:W-:Y:S01]  /*fd80*/  ISETP.LT.AND P1, PT, R54, c[0x0][0x17c], !P0 ;  /* 0x00005f0036007a0c */ /* 0x000fe20004721270 */
[----:B------:R1:W-:Y:S01]  /*fd90*/  @P4 STG.E.U16 [R8.64], R14 ;  /* 0x0000000e08004986 */ /* 0x0003e2000c101506 */
[----:B------:R-:W-:-:S02]  /*fda0*/  LEA R12, P4, R16, R51, 0x1 ;  /* 0x00000033100c7211 */ /* 0x000fc400078808ff */
[----:B0-----:R-:W-:Y:S01]  /*fdb0*/  LEA R4, P6, R6, R51, 0x1 ;  /* 0x0000003306047211 */ /* 0x001fe200078c08ff */
[C---:B------:R-:W-:Y:S01]  /*fdc0*/  IMAD R10, R49.reuse, 0x8, R6 ;  /* 0x00000008310a7824 */ /* 0x040fe200078e0206 */
[----:B------:R-:W-:Y:S02]  /*fdd0*/  PRMT R18, R18, 0x7632, R18 ;  /* 0x0000763212127816 */ /* 0x000fe40000000012 */
[-C--:B------:R-:W-:Y:S01]  /*fde0*/  LEA.HI.X.SX32 R5, R6, R53.reuse, 0x1, P6 ;  /* 0x0000003506057211 */ /* 0x080fe200030f0eff */
[C---:B------:R-:W-:Y:S01]  /*fdf0*/  IMAD R6, R49.reuse, 0x8, R10 ;  /* 0x0000000831067824 */ /* 0x040fe200078e020a */
[----:B------:R-:W-:Y:S01]  /*fe00*/  LEA.HI.X.SX32 R13, R16, R53, 0x1, P4 ;  /* 0x00000035100d7211 */ /* 0x000fe200020f0eff */
[----:B------:R0:W-:Y:S02]  /*fe10*/  @P5 STG.E.U16 [R2.64], R18 ;  /* 0x0000001202005986 */ /* 0x0001e4000c101506 */
[C---:B-1----:R-:W-:Y:S02]  /*fe20*/  IMAD R14, R49.reuse, 0x8, R6 ;  /* 0x00000008310e7824 */ /* 0x042fe400078e0206 */
[----:B------:R-:W-:Y:S04]  /*fe30*/  @P3 STG.E.U16 [R12.64], R7 ;  /* 0x000000070c003986 */ /* 0x000fe8000c101506 */
[----:B------:R1:W-:Y:S01]  /*fe40*/  @P1 STG.E.U16 [R4.64], R11 ;  /* 0x0000000b04001986 */ /* 0x0003e2000c101506 */
[----:B0-----:R-:W-:Y:S01]  /*fe50*/  LEA R2, P1, R10, R51, 0x1 ;  /* 0x000000330a027211 */ /* 0x001fe200078208ff */
[----:B------:R-:W-:-:S03]  /*fe60*/  IMAD R18, R49, 0x8, R14 ;  /* 0x0000000831127824 */ /* 0x000fc600078e020e */
[----:B------:R-:W-:Y:S01]  /*fe70*/  LEA.HI.X.SX32 R3, R10, R53, 0x1, P1 ;  /* 0x000000350a037211 */ /* 0x000fe200008f0eff */
[----:B------:R-:W-:Y:S01]  /*fe80*/  IMAD R10, R49, 0x8, R18 ;  /* 0x00000008310a7824 */ /* 0x000fe200078e0212 */
[-C--:B------:R-:W-:Y:S02]  /*fe90*/  LEA R16, P1, R14, R51.reuse, 0x1 ;  /* 0x000000330e107211 */ /* 0x080fe400078208ff */
[----:B------:R-:W-:Y:S02]  /*fea0*/  LEA R8, P3, R6, R51, 0x1 ;  /* 0x0000003306087211 */ /* 0x000fe400078608ff */
[----:B------:R-:W-:Y:S02]  /*feb0*/  LEA.HI.X.SX32 R17, R14, R53, 0x1, P1 ;  /* 0x000000350e117211 */ /* 0x000fe400008f0eff */
[----:B-1----:R-:W-:Y:S02]  /*fec0*/  LEA R4, P1, R10, R51, 0x1 ;  /* 0x000000330a047211 */ /* 0x002fe400078208ff */
[----:B------:R-:W-:-:S02]  /*fed0*/  ISETP.LT.AND P5, PT, R52, c[0x0][0x17c], !P0 ;  /* 0x00005f0034007a0c */ /* 0x000fc400047a1270 */
[----:B------:R-:W-:Y:S02]  /*fee0*/  ISETP.LT.AND P4, PT, R30, c[0x0][0x17c], !P0 ;  /* 0x00005f001e007a0c */ /* 0x000fe40004781270 */
[----:B------:R-:W-:Y:S02]  /*fef0*/  IADD3 R0, R0, 0xf8, RZ ;  /* 0x000000f800007810 */ /* 0x000fe40007ffe0ff */
[-C--:B------:R-:W-:Y:S02]  /*ff00*/  LEA.HI.X.SX32 R9, R6, R53.reuse, 0x1, P3 ;  /* 0x0000003506097211 */ /* 0x080fe400018f0eff */
[----:B------:R-:W-:Y:S02]  /*ff10*/  ISETP.LT.AND P3, PT, R29, c[0x0][0x17c], !P0 ;  /* 0x00005f001d007a0c */ /* 0x000fe40004761270 */
[----:B------:R-:W-:Y:S02]  /*ff20*/  LEA.HI.X.SX32 R5, R10, R53, 0x1, P1 ;  /* 0x000000350a057211 */ /* 0x000fe400008f0eff */
[----:B------:R-:W-:-:S02]  /*ff30*/  ISETP.LT.AND P1, PT, R28, c[0x0][0x17c], !P0 ;  /* 0x00005f001c007a0c */ /* 0x000fc40004721270 */
[----:B------:R-:W-:Y:S02]  /*ff40*/  ISETP.LT.AND P0, PT, R0, c[0x0][0x17c], !P0 ;  /* 0x00005f0000007a0c */ /* 0x000fe40004701270 */
[----:B------:R-:W-:Y:S01]  /*ff50*/  LEA R12, P6, R18, R51, 0x1 ;  /* 0x00000033120c7211 */ /* 0x000fe200078c08ff */
[----:B------:R-:W-:Y:S01]  /*ff60*/  IMAD R21, R0, c[0x0][0x198], RZ ;  /* 0x0000660000157a24 */ /* 0x000fe200078e02ff */
[----:B------:R-:W-:Y:S02]  /*ff70*/  PRMT R7, R7, 0x7632, R7 ;  /* 0x0000763207077816 */ /* 0x000fe40000000007 */
[----:B------:R-:W-:Y:S02]  /*ff80*/  LEA.HI.X.SX32 R13, R18, R53, 0x1, P6 ;  /* 0x00000035120d7211 */ /* 0x000fe400030f0eff */
[----:B------:R-:W-:Y:S01]  /*ff90*/  PRMT R6, R11, 0x7632, R6 ;  /* 0x000076320b067816 */ /* 0x000fe20000000006 */
[----:B------:R0:W-:Y:S01]  /*ffa0*/  @P5 STG.E.U16 [R2.64], R15 ;  /* 0x0000000f02005986 */ /* 0x0001e2000c101506 */
[----:B------:R-:W-:-:S03]  /*ffb0*/  PRMT R0, R15, 0x7632, R0 ;  /* 0x000076320f007816 */ /* 0x000fc60000000000 */
[----:B------:R0:W-:Y:S01]  /*ffc0*/  @P4 STG.E.U16 [R8.64], R19 ;  /* 0x0000001308004986 */ /* 0x0001e2000c101506 */
[----:B------:R-:W-:-:S03]  /*ffd0*/  LEA R20, P6, R21, R51, 0x1 ;  /* 0x0000003315147211 */ /* 0x000fc600078c08ff */
[----:B------:R0:W-:Y:S04]  /*ffe0*/  @P3 STG.E.U16 [R16.64], R7 ;  /* 0x0000000710003986 */ /* 0x0001e8000c101506 */
[----:B------:R0:W-:Y:S01]  /*fff0*/  @P2 STG.E.U16 [R12.64], R6 ;  /* 0x000000060c002986 */ /* 0x0001e2000c101506 */
[----:B------:R-:W-:-:S03]  /*10000*/  LEA.HI.X.SX32 R21, R21, R53, 0x1, P6 ;  /* 0x0000003515157211 */ /* 0x000fc600030f0eff */
[----:B------:R0:W-:Y:S01]  /*10010*/  @P1 STG.E.U16 [R4.64], R0 ;  /* 0x0000000004001986 */ /* 0x0001e2000c101506 */
[----:B------:R-:W-:Y:S05]  /*10020*/  @!P0 EXIT ;  /* 0x000000000000894d */ /* 0x000fea0003800000 */
[----:B------:R-:W-:-:S05]  /*10030*/  PRMT R10, R19, 0x7632, R10 ;  /* 0x00007632130a7816 */ /* 0x000fca000000000a */
[----:B------:R-:W-:Y:S01]  /*10040*/  STG.E.U16 [R20.64], R10 ;  /* 0x0000000a14007986 */ /* 0x000fe2000c101506 */
[----:B------:R-:W-:Y:S05]  /*10050*/  EXIT ;  /* 0x000000000000794d */ /* 0x000fea0003800000 */
.L_x_4:
[----:B------:R-:W-:-:S00]  /*10060*/  BRA `(.L_x_4) ;  /* 0xfffffff000007947 */ /* 0x000fc0000383ffff */
[----:B------:R-:W-:-:S00]  /*10070*/  NOP ;  /* 0x0000000000007918 */ /* 0x000fc00000000000 */
        /* <DEDUP_REMOVED lines=8> */
.L_x_5:


//--------------------- .nv.shared.matmul_kernel  --------------------------
	.section	.nv.shared.matmul_kernel,"aw",@nobits
	.sectionflags	@""
	.align	16
